//
// Generated by NVIDIA NVVM Compiler
//
// Compiler Build ID: CL-36424714
// Cuda compilation tools, release 13.0, V13.0.88
// Based on NVVM 20.0.0
//

.version 9.0
.target sm_100
.address_size 64

	// .globl	_Z11kernelNaivePfS_S_S_iii
// _ZZ9kernelOptPfS_S_S_iiE4tile has been demoted
// _ZZ9kernelOptPfS_S_S_iiE14kernel1_shared has been demoted
// _ZZ9kernelOptPfS_S_S_iiE14kernel2_shared has been demoted

.visible .entry _Z11kernelNaivePfS_S_S_iii(
	.param .u64 .ptr .align 1 _Z11kernelNaivePfS_S_S_iii_param_0,
	.param .u64 .ptr .align 1 _Z11kernelNaivePfS_S_S_iii_param_1,
	.param .u64 .ptr .align 1 _Z11kernelNaivePfS_S_S_iii_param_2,
	.param .u64 .ptr .align 1 _Z11kernelNaivePfS_S_S_iii_param_3,
	.param .u32 _Z11kernelNaivePfS_S_S_iii_param_4,
	.param .u32 _Z11kernelNaivePfS_S_S_iii_param_5,
	.param .u32 _Z11kernelNaivePfS_S_S_iii_param_6
)
{
	.reg .pred 	%p<8>;
	.reg .b32 	%r<20>;
	.reg .b32 	%f<50>;
	.reg .b64 	%rd<19>;

	ld.param.u64 	%rd1, [_Z11kernelNaivePfS_S_S_iii_param_0];
	ld.param.u64 	%rd2, [_Z11kernelNaivePfS_S_S_iii_param_1];
	ld.param.u64 	%rd3, [_Z11kernelNaivePfS_S_S_iii_param_2];
	ld.param.u64 	%rd4, [_Z11kernelNaivePfS_S_S_iii_param_3];
	ld.param.u32 	%r4, [_Z11kernelNaivePfS_S_S_iii_param_5];
	ld.param.u32 	%r5, [_Z11kernelNaivePfS_S_S_iii_param_6];
	mov.u32 	%r6, %tid.x;
	mov.u32 	%r7, %ntid.x;
	mov.u32 	%r8, %ctaid.x;
	mad.lo.s32 	%r1, %r7, %r8, %r6;
	mul.lo.s32 	%r9, %r5, %r4;
	setp.ge.s32 	%p1, %r1, %r9;
	@%p1 bra 	$L__BB0_3;
	div.s32 	%r10, %r1, %r5;
	mul.lo.s32 	%r11, %r10, %r5;
	sub.s32 	%r3, %r1, %r11;
	add.s32 	%r12, %r4, -1;
	setp.ge.s32 	%p2, %r10, %r12;
	min.s32 	%r13, %r10, %r3;
	setp.lt.s32 	%p3, %r13, 1;
	add.s32 	%r14, %r5, -1;
	setp.ge.s32 	%p4, %r3, %r14;
	or.pred  	%p5, %p2, %p4;
	or.pred  	%p6, %p5, %p3;
	@%p6 bra 	$L__BB0_3;
	cvta.to.global.u64 	%rd5, %rd4;
	cvta.to.global.u64 	%rd6, %rd3;
	add.s32 	%r15, %r10, -1;
	mad.lo.s32 	%r16, %r15, %r5, %r3;
	add.s32 	%r17, %r16, -1;
	cvta.to.global.u64 	%rd7, %rd1;
	mul.wide.s32 	%rd8, %r17, 4;
	add.s64 	%rd9, %rd7, %rd8;
	ld.global.f32 	%f1, [%rd9];
	ld.global.f32 	%f2, [%rd6];
	fma.rn.f32 	%f3, %f1, %f2, 0f00000000;
	ld.global.f32 	%f4, [%rd5];
	fma.rn.f32 	%f5, %f1, %f4, 0f00000000;
	ld.global.f32 	%f6, [%rd9+4];
	ld.global.f32 	%f7, [%rd6+4];
	fma.rn.f32 	%f8, %f6, %f7, %f3;
	ld.global.f32 	%f9, [%rd5+4];
	fma.rn.f32 	%f10, %f6, %f9, %f5;
	ld.global.f32 	%f11, [%rd9+8];
	ld.global.f32 	%f12, [%rd6+8];
	fma.rn.f32 	%f13, %f11, %f12, %f8;
	ld.global.f32 	%f14, [%rd5+8];
	fma.rn.f32 	%f15, %f11, %f14, %f10;
	mul.wide.s32 	%rd10, %r5, 4;
	add.s64 	%rd11, %rd9, %rd10;
	ld.global.f32 	%f16, [%rd11];
	ld.global.f32 	%f17, [%rd6+12];
	fma.rn.f32 	%f18, %f16, %f17, %f13;
	ld.global.f32 	%f19, [%rd5+12];
	fma.rn.f32 	%f20, %f16, %f19, %f15;
	ld.global.f32 	%f21, [%rd11+4];
	ld.global.f32 	%f22, [%rd6+16];
	fma.rn.f32 	%f23, %f21, %f22, %f18;
	ld.global.f32 	%f24, [%rd5+16];
	fma.rn.f32 	%f25, %f21, %f24, %f20;
	ld.global.f32 	%f26, [%rd11+8];
	ld.global.f32 	%f27, [%rd6+20];
	fma.rn.f32 	%f28, %f26, %f27, %f23;
	ld.global.f32 	%f29, [%rd5+20];
	fma.rn.f32 	%f30, %f26, %f29, %f25;
	add.s64 	%rd12, %rd11, %rd10;
	ld.global.f32 	%f31, [%rd12];
	ld.global.f32 	%f32, [%rd6+24];
	fma.rn.f32 	%f33, %f31, %f32, %f28;
	ld.global.f32 	%f34, [%rd5+24];
	fma.rn.f32 	%f35, %f31, %f34, %f30;
	ld.global.f32 	%f36, [%rd12+4];
	ld.global.f32 	%f37, [%rd6+28];
	fma.rn.f32 	%f38, %f36, %f37, %f33;
	ld.global.f32 	%f39, [%rd5+28];
	fma.rn.f32 	%f40, %f36, %f39, %f35;
	ld.global.f32 	%f41, [%rd12+8];
	ld.global.f32 	%f42, [%rd6+32];
	fma.rn.f32 	%f43, %f41, %f42, %f38;
	ld.global.f32 	%f44, [%rd5+32];
	fma.rn.f32 	%f45, %f41, %f44, %f40;
	mul.f32 	%f46, %f45, %f45;
	fma.rn.f32 	%f47, %f43, %f43, %f46;
	sqrt.rn.f32 	%f48, %f47;
	setp.gt.f32 	%p7, %f48, 0f437F0000;
	selp.f32 	%f49, 0f437F0000, %f48, %p7;
	add.s32 	%r18, %r5, -2;
	mul.lo.s32 	%r19, %r15, %r18;
	cvt.s64.s32 	%rd13, %r19;
	cvt.u64.u32 	%rd14, %r3;
	add.s64 	%rd15, %rd14, %rd13;
	cvta.to.global.u64 	%rd16, %rd2;
	shl.b64 	%rd17, %rd15, 2;
	add.s64 	%rd18, %rd16, %rd17;
	st.global.f32 	[%rd18+-4], %f49;
$L__BB0_3:
	ret;

}
	// .globl	_Z9kernelOptPfS_S_S_ii
.visible .entry _Z9kernelOptPfS_S_S_ii(
	.param .u64 .ptr .align 1 _Z9kernelOptPfS_S_S_ii_param_0,
	.param .u64 .ptr .align 1 _Z9kernelOptPfS_S_S_ii_param_1,
	.param .u64 .ptr .align 1 _Z9kernelOptPfS_S_S_ii_param_2,
	.param .u64 .ptr .align 1 _Z9kernelOptPfS_S_S_ii_param_3,
	.param .u32 _Z9kernelOptPfS_S_S_ii_param_4,
	.param .u32 _Z9kernelOptPfS_S_S_ii_param_5
)
{
	.reg .pred 	%p<50>;
	.reg .b32 	%r<46>;
	.reg .b32 	%f<61>;
	.reg .b64 	%rd<35>;
	// demoted variable
	.shared .align 4 .b8 _ZZ9kernelOptPfS_S_S_iiE4tile[1296];
	// demoted variable
	.shared .align 4 .b8 _ZZ9kernelOptPfS_S_S_iiE14kernel1_shared[36];
	// demoted variable
	.shared .align 4 .b8 _ZZ9kernelOptPfS_S_S_iiE14kernel2_shared[36];
	ld.param.u64 	%rd9, [_Z9kernelOptPfS_S_S_ii_param_0];
	ld.param.u64 	%rd6, [_Z9kernelOptPfS_S_S_ii_param_1];
	ld.param.u64 	%rd7, [_Z9kernelOptPfS_S_S_ii_param_2];
	ld.param.u64 	%rd8, [_Z9kernelOptPfS_S_S_ii_param_3];
	ld.param.u32 	%r12, [_Z9kernelOptPfS_S_S_ii_param_4];
	ld.param.u32 	%r13, [_Z9kernelOptPfS_S_S_ii_param_5];
	cvta.to.global.u64 	%rd1, %rd9;
	add.s32 	%r14, %r13, 15;
	shr.s32 	%r15, %r14, 31;
	shr.u32 	%r16, %r15, 28;
	add.s32 	%r17, %r14, %r16;
	shr.s32 	%r18, %r17, 4;
	mov.u32 	%r19, %ctaid.x;
	div.u32 	%r20, %r19, %r18;
	mul.lo.s32 	%r21, %r20, %r18;
	sub.s32 	%r22, %r19, %r21;
	mov.u32 	%r1, %tid.x;
	shr.u32 	%r2, %r1, 4;
	and.b32  	%r3, %r1, 15;
	shl.b32 	%r23, %r20, 4;
	add.s32 	%r4, %r23, %r2;
	shl.b32 	%r24, %r22, 4;
	or.b32  	%r5, %r24, %r3;
	setp.gt.u32 	%p1, %r1, 8;
	@%p1 bra 	$L__BB1_2;
	cvta.to.global.u64 	%rd10, %rd7;
	cvta.to.global.u64 	%rd11, %rd8;
	mul.wide.u32 	%rd12, %r1, 4;
	add.s64 	%rd13, %rd10, %rd12;
	ld.global.f32 	%f1, [%rd13];
	shl.b32 	%r25, %r1, 2;
	mov.u32 	%r26, _ZZ9kernelOptPfS_S_S_iiE14kernel1_shared;
	add.s32 	%r27, %r26, %r25;
	st.shared.f32 	[%r27], %f1;
	add.s64 	%rd14, %rd11, %rd12;
	ld.global.f32 	%f2, [%rd14];
	mov.u32 	%r28, _ZZ9kernelOptPfS_S_S_iiE14kernel2_shared;
	add.s32 	%r29, %r28, %r25;
	st.shared.f32 	[%r29], %f2;
$L__BB1_2:
	bar.sync 	0;
	setp.ge.s32 	%p2, %r4, %r12;
	setp.ge.s32 	%p3, %r5, %r13;
	mov.u32 	%r30, _ZZ9kernelOptPfS_S_S_iiE4tile;
	mad.lo.s32 	%r6, %r2, 72, %r30;
	add.s32 	%r7, %r6, 72;
	shl.b32 	%r31, %r3, 2;
	add.s32 	%r8, %r7, %r31;
	or.pred  	%p4, %p2, %p3;
	@%p4 bra 	$L__BB1_4;
	mad.lo.s32 	%r33, %r4, %r13, %r5;
	mul.wide.u32 	%rd15, %r33, 4;
	add.s64 	%rd16, %rd1, %rd15;
	ld.global.f32 	%f3, [%rd16];
	st.shared.f32 	[%r8+4], %f3;
	bra.uni 	$L__BB1_5;
$L__BB1_4:
	mov.b32 	%r32, 0;
	st.shared.u32 	[%r8+4], %r32;
$L__BB1_5:
	setp.ne.s32 	%p5, %r3, 0;
	setp.eq.s32 	%p6, %r5, 0;
	mul.lo.s32 	%r34, %r4, %r13;
	cvt.s64.s32 	%rd17, %r34;
	cvt.u64.u32 	%rd2, %r5;
	add.s64 	%rd18, %rd2, %rd17;
	shl.b64 	%rd19, %rd18, 2;
	add.s64 	%rd3, %rd1, %rd19;
	or.pred  	%p7, %p5, %p6;
	@%p7 bra 	$L__BB1_7;
	ld.global.f32 	%f4, [%rd3+-4];
	st.shared.f32 	[%r7], %f4;
$L__BB1_7:
	setp.ne.s32 	%p8, %r3, 15;
	add.s32 	%r9, %r13, -1;
	setp.ge.s32 	%p9, %r5, %r9;
	or.pred  	%p10, %p8, %p9;
	@%p10 bra 	$L__BB1_9;
	ld.global.f32 	%f5, [%rd3+4];
	st.shared.f32 	[%r6+140], %f5;
$L__BB1_9:
	setp.gt.u32 	%p11, %r1, 15;
	setp.eq.s32 	%p12, %r4, 0;
	or.pred  	%p13, %p11, %p12;
	@%p13 bra 	$L__BB1_11;
	add.s32 	%r35, %r4, -1;
	mad.lo.s32 	%r36, %r35, %r13, %r5;
	mul.wide.s32 	%rd20, %r36, 4;
	add.s64 	%rd21, %rd1, %rd20;
	ld.global.f32 	%f6, [%rd21];
	st.shared.f32 	[%r8+-68], %f6;
$L__BB1_11:
	setp.ne.s32 	%p14, %r2, 15;
	add.s32 	%r10, %r12, -1;
	setp.ge.s32 	%p15, %r4, %r10;
	or.pred  	%p16, %p14, %p15;
	@%p16 bra 	$L__BB1_13;
	mad.lo.s32 	%r37, %r13, %r4, %r13;
	add.s32 	%r38, %r37, %r5;
	mul.wide.s32 	%rd22, %r38, 4;
	add.s64 	%rd23, %rd1, %rd22;
	ld.global.f32 	%f7, [%rd23];
	add.s32 	%r41, %r30, %r31;
	st.shared.f32 	[%r41+1228], %f7;
$L__BB1_13:
	add.s32 	%r11, %r4, -1;
	setp.eq.s32 	%p17, %r4, 0;
	setp.eq.s32 	%p18, %r5, 0;
	setp.ne.s32 	%p19, %r1, 0;
	or.pred  	%p20, %p19, %p17;
	mul.lo.s32 	%r42, %r11, %r13;
	cvt.s64.s32 	%rd24, %r42;
	add.s64 	%rd25, %rd2, %rd24;
	shl.b64 	%rd26, %rd25, 2;
	add.s64 	%rd4, %rd1, %rd26;
	or.pred  	%p21, %p20, %p18;
	@%p21 bra 	$L__BB1_15;
	ld.global.f32 	%f8, [%rd4+-4];
	st.shared.f32 	[%r6], %f8;
$L__BB1_15:
	setp.eq.s32 	%p22, %r4, 0;
	setp.ge.s32 	%p23, %r5, %r9;
	setp.ne.s32 	%p24, %r1, 15;
	or.pred  	%p25, %p24, %p22;
	mad.lo.s32 	%r43, %r13, %r4, %r13;
	cvt.s64.s32 	%rd27, %r43;
	add.s64 	%rd28, %rd2, %rd27;
	shl.b64 	%rd29, %rd28, 2;
	add.s64 	%rd5, %rd1, %rd29;
	or.pred  	%p26, %p25, %p23;
	@%p26 bra 	$L__BB1_17;
	ld.global.f32 	%f10, [%rd4+4];
	st.shared.f32 	[%r6+68], %f10;
	bra.uni 	$L__BB1_19;
$L__BB1_17:
	setp.ge.s32 	%p27, %r4, %r10;
	setp.ne.s32 	%p28, %r2, 15;
	setp.eq.s32 	%p29, %r5, 0;
	setp.ne.s32 	%p30, %r3, 0;
	or.pred  	%p31, %p28, %p30;
	or.pred  	%p32, %p31, %p27;
	or.pred  	%p33, %p32, %p29;
	@%p33 bra 	$L__BB1_19;
	ld.global.f32 	%f9, [%rd5+-4];
	st.shared.f32 	[_ZZ9kernelOptPfS_S_S_iiE4tile+1224], %f9;
$L__BB1_19:
	setp.ge.s32 	%p34, %r4, %r10;
	setp.ne.s32 	%p35, %r2, 15;
	setp.ge.s32 	%p36, %r5, %r9;
	setp.ne.s32 	%p37, %r3, 15;
	or.pred  	%p38, %p35, %p37;
	or.pred  	%p39, %p38, %p34;
	or.pred  	%p40, %p39, %p36;
	@%p40 bra 	$L__BB1_21;
	ld.global.f32 	%f11, [%rd5+4];
	st.shared.f32 	[_ZZ9kernelOptPfS_S_S_iiE4tile+1292], %f11;
$L__BB1_21:
	setp.lt.s32 	%p41, %r4, %r10;
	setp.ne.s32 	%p42, %r4, 0;
	setp.lt.s32 	%p43, %r5, %r9;
	setp.ne.s32 	%p44, %r5, 0;
	bar.sync 	0;
	and.pred  	%p45, %p42, %p41;
	and.pred  	%p46, %p44, %p43;
	and.pred  	%p47, %p45, %p46;
	not.pred 	%p48, %p47;
	@%p48 bra 	$L__BB1_23;
	ld.shared.f32 	%f12, [%r8+-72];
	ld.shared.f32 	%f13, [_ZZ9kernelOptPfS_S_S_iiE14kernel1_shared];
	fma.rn.f32 	%f14, %f12, %f13, 0f00000000;
	ld.shared.f32 	%f15, [_ZZ9kernelOptPfS_S_S_iiE14kernel2_shared];
	fma.rn.f32 	%f16, %f12, %f15, 0f00000000;
	ld.shared.f32 	%f17, [%r8+-68];
	ld.shared.f32 	%f18, [_ZZ9kernelOptPfS_S_S_iiE14kernel1_shared+4];
	fma.rn.f32 	%f19, %f17, %f18, %f14;
	ld.shared.f32 	%f20, [_ZZ9kernelOptPfS_S_S_iiE14kernel2_shared+4];
	fma.rn.f32 	%f21, %f17, %f20, %f16;
	ld.shared.f32 	%f22, [%r8+-64];
	ld.shared.f32 	%f23, [_ZZ9kernelOptPfS_S_S_iiE14kernel1_shared+8];
	fma.rn.f32 	%f24, %f22, %f23, %f19;
	ld.shared.f32 	%f25, [_ZZ9kernelOptPfS_S_S_iiE14kernel2_shared+8];
	fma.rn.f32 	%f26, %f22, %f25, %f21;
	ld.shared.f32 	%f27, [%r8];
	ld.shared.f32 	%f28, [_ZZ9kernelOptPfS_S_S_iiE14kernel1_shared+12];
	fma.rn.f32 	%f29, %f27, %f28, %f24;
	ld.shared.f32 	%f30, [_ZZ9kernelOptPfS_S_S_iiE14kernel2_shared+12];
	fma.rn.f32 	%f31, %f27, %f30, %f26;
	ld.shared.f32 	%f32, [%r8+4];
	ld.shared.f32 	%f33, [_ZZ9kernelOptPfS_S_S_iiE14kernel1_shared+16];
	fma.rn.f32 	%f34, %f32, %f33, %f29;
	ld.shared.f32 	%f35, [_ZZ9kernelOptPfS_S_S_iiE14kernel2_shared+16];
	fma.rn.f32 	%f36, %f32, %f35, %f31;
	ld.shared.f32 	%f37, [%r8+8];
	ld.shared.f32 	%f38, [_ZZ9kernelOptPfS_S_S_iiE14kernel1_shared+20];
	fma.rn.f32 	%f39, %f37, %f38, %f34;
	ld.shared.f32 	%f40, [_ZZ9kernelOptPfS_S_S_iiE14kernel2_shared+20];
	fma.rn.f32 	%f41, %f37, %f40, %f36;
	ld.shared.f32 	%f42, [%r8+72];
	ld.shared.f32 	%f43, [_ZZ9kernelOptPfS_S_S_iiE14kernel1_shared+24];
	fma.rn.f32 	%f44, %f42, %f43, %f39;
	ld.shared.f32 	%f45, [_ZZ9kernelOptPfS_S_S_iiE14kernel2_shared+24];
	fma.rn.f32 	%f46, %f42, %f45, %f41;
	ld.shared.f32 	%f47, [%r8+76];
	ld.shared.f32 	%f48, [_ZZ9kernelOptPfS_S_S_iiE14kernel1_shared+28];
	fma.rn.f32 	%f49, %f47, %f48, %f44;
	ld.shared.f32 	%f50, [_ZZ9kernelOptPfS_S_S_iiE14kernel2_shared+28];
	fma.rn.f32 	%f51, %f47, %f50, %f46;
	ld.shared.f32 	%f52, [%r8+80];
	ld.shared.f32 	%f53, [_ZZ9kernelOptPfS_S_S_iiE14kernel1_shared+32];
	fma.rn.f32 	%f54, %f52, %f53, %f49;
	ld.shared.f32 	%f55, [_ZZ9kernelOptPfS_S_S_iiE14kernel2_shared+32];
	fma.rn.f32 	%f56, %f52, %f55, %f51;
	mul.f32 	%f57, %f56, %f56;
	fma.rn.f32 	%f58, %f54, %f54, %f57;
	sqrt.rn.f32 	%f59, %f58;
	setp.gt.f32 	%p49, %f59, 0f437F0000;
	selp.f32 	%f60, 0f437F0000, %f59, %p49;
	add.s32 	%r44, %r13, -2;
	mul.lo.s32 	%r45, %r11, %r44;
	cvt.s64.s32 	%rd30, %r45;
	add.s64 	%rd31, %rd2, %rd30;
	cvta.to.global.u64 	%rd32, %rd6;
	shl.b64 	%rd33, %rd31, 2;
	add.s64 	%rd34, %rd32, %rd33;
	st.global.f32 	[%rd34+-4], %f60;
$L__BB1_23:
	ret;

}


// ===== COMPILED SASS (sm_100) =====

	.target	sm_100

	.elftype	@"ET_EXEC"


//--------------------- .note.nv.tkinfo           --------------------------
	.section	.note.nv.tkinfo,"",@"SHT_NOTE"
	.sectionflags	@"SHF_NOTE_NV_TKINFO"
	.tkinfo
        /*0018*/ 	.word	0x00000002
        /*0030*/ 	.string	""
        /*0030*/ 	.string	"ptxas"
        /*0030*/ 	.string	"Cuda compilation tools, release 13.0, V13.0.88"
        /*0030*/ 	.string	"Build cuda_13.0.r13.0/compiler.36424714_0"
        /*0030*/ 	.string	"-arch sm_100 -m 64 "



//--------------------- .note.nv.cuinfo           --------------------------
	.section	.note.nv.cuinfo,"",@"SHT_NOTE"
	.sectionflags	@"SHF_NOTE_NV_CUINFO"
        /*0018*/ 	.short	0x0002
        /*001a*/ 	.short	0x0064
        /*001c*/ 	.short	0x0082
	.zero		2


//--------------------- .nv.info                  --------------------------
	.section	.nv.info,"",@"SHT_CUDA_INFO"
	.align	4


	//----- nvinfo : EIATTR_REGCOUNT
	.align		4
        /*0000*/ 	.byte	0x04, 0x2f
        /*0002*/ 	.short	(.L_1 - .L_0)
	.align		4
.L_0:
        /*0004*/ 	.word	index@(_Z11kernelNaivePfS_S_S_iii)
        /*0008*/ 	.word	0x00000020


	//----- nvinfo : EIATTR_FRAME_SIZE
	.align		4
.L_1:
        /*000c*/ 	.byte	0x04, 0x11
        /*000e*/ 	.short	(.L_3 - .L_2)
	.align		4
.L_2:
        /*0010*/ 	.word	index@($__internal_1_$__cuda_sm20_sqrt_rn_f32_slowpath)
        /*0014*/ 	.word	0x00000000


	//----- nvinfo : EIATTR_FRAME_SIZE
	.align		4
.L_3:
        /*0018*/ 	.byte	0x04, 0x11
        /*001a*/ 	.short	(.L_5 - .L_4)
	.align		4
.L_4:
        /*001c*/ 	.word	index@(_Z11kernelNaivePfS_S_S_iii)
        /*0020*/ 	.word	0x00000000


	//----- nvinfo : EIATTR_REGCOUNT
	.align		4
.L_5:
        /*0024*/ 	.byte	0x04, 0x2f
        /*0026*/ 	.short	(.L_7 - .L_6)
	.align		4
.L_6:
        /*0028*/ 	.word	index@(_Z9kernelOptPfS_S_S_ii)
        /*002c*/ 	.word	0x00000020


	//----- nvinfo : EIATTR_FRAME_SIZE
	.align		4
.L_7:
        /*0030*/ 	.byte	0x04, 0x11
        /*0032*/ 	.short	(.L_9 - .L_8)
	.align		4
.L_8:
        /*0034*/ 	.word	index@($__internal_0_$__cuda_sm20_sqrt_rn_f32_slowpath)
        /*0038*/ 	.word	0x00000000


	//----- nvinfo : EIATTR_FRAME_SIZE
	.align		4
.L_9:
        /*003c*/ 	.byte	0x04, 0x11
        /*003e*/ 	.short	(.L_11 - .L_10)
	.align		4
.L_10:
        /*0040*/ 	.word	index@(_Z9kernelOptPfS_S_S_ii)
        /*0044*/ 	.word	0x00000000


	//----- nvinfo : EIATTR_MIN_STACK_SIZE
	.align		4
.L_11:
        /*0048*/ 	.byte	0x04, 0x12
        /*004a*/ 	.short	(.L_13 - .L_12)
	.align		4
.L_12:
        /*004c*/ 	.word	index@(_Z9kernelOptPfS_S_S_ii)
        /*0050*/ 	.word	0x00000000


	//----- nvinfo : EIATTR_MIN_STACK_SIZE
	.align		4
.L_13:
        /*0054*/ 	.byte	0x04, 0x12
        /*0056*/ 	.short	(.L_15 - .L_14)
	.align		4
.L_14:
        /*0058*/ 	.word	index@(_Z11kernelNaivePfS_S_S_iii)
        /*005c*/ 	.word	0x00000000
.L_15:


//--------------------- .nv.compat                --------------------------
	.section	.nv.compat,"",@"SHT_CUDA_COMPAT_INFO"
	.align	4
        /*0000*/ 	.byte	0x02, 0x09, 0x00, 0x00, 0x02, 0x02, 0x01, 0x00, 0x02, 0x05, 0x05, 0x00, 0x03, 0x07, 0x01, 0x01
        /*0010*/ 	.byte	0x02, 0x03, 0x00, 0x00, 0x02, 0x06, 0x01, 0x00, 0x04, 0x0b, 0x08, 0x00, 0x01, 0x00, 0x00, 0x00
        /*0020*/ 	.byte	0x00, 0x00, 0x00, 0x00


//--------------------- .nv.info._Z9kernelOptPfS_S_S_ii --------------------------
	.section	.nv.info._Z9kernelOptPfS_S_S_ii,"",@"SHT_CUDA_INFO"
	.sectionflags	@""
	.align	4


	//----- nvinfo : EIATTR_CUDA_API_VERSION
	.align		4
        /*0000*/ 	.byte	0x04, 0x37
        /*0002*/ 	.short	(.L_17 - .L_16)
.L_16:
        /*0004*/ 	.word	0x00000082


	//----- nvinfo : EIATTR_KPARAM_INFO
	.align		4
.L_17:
        /*0008*/ 	.byte	0x04, 0x17
        /*000a*/ 	.short	(.L_19 - .L_18)
.L_18:
        /*000c*/ 	.word	0x00000000
        /*0010*/ 	.short	0x0005
        /*0012*/ 	.short	0x0024
        /*0014*/ 	.byte	0x00, 0xf0, 0x11, 0x00


	//----- nvinfo : EIATTR_KPARAM_INFO
	.align		4
.L_19:
        /*0018*/ 	.byte	0x04, 0x17
        /*001a*/ 	.short	(.L_21 - .L_20)
.L_20:
        /*001c*/ 	.word	0x00000000
        /*0020*/ 	.short	0x0004
        /*0022*/ 	.short	0x0020
        /*0024*/ 	.byte	0x00, 0xf0, 0x11, 0x00


	//----- nvinfo : EIATTR_KPARAM_INFO
	.align		4
.L_21:
        /*0028*/ 	.byte	0x04, 0x17
        /*002a*/ 	.short	(.L_23 - .L_22)
.L_22:
        /*002c*/ 	.word	0x00000000
        /*0030*/ 	.short	0x0003
        /*0032*/ 	.short	0x0018
        /*0034*/ 	.byte	0x00, 0xf5, 0x21, 0x00


	//----- nvinfo : EIATTR_KPARAM_INFO
	.align		4
.L_23:
        /*0038*/ 	.byte	0x04, 0x17
        /*003a*/ 	.short	(.L_25 - .L_24)
.L_24:
        /*003c*/ 	.word	0x00000000
        /*0040*/ 	.short	0x0002
        /*0042*/ 	.short	0x0010
        /*0044*/ 	.byte	0x00, 0xf5, 0x21, 0x00


	//----- nvinfo : EIATTR_KPARAM_INFO
	.align		4
.L_25:
        /*0048*/ 	.byte	0x04, 0x17
        /*004a*/ 	.short	(.L_27 - .L_26)
.L_26:
        /*004c*/ 	.word	0x00000000
        /*0050*/ 	.short	0x0001
        /*0052*/ 	.short	0x0008
        /*0054*/ 	.byte	0x00, 0xf5, 0x21, 0x00


	//----- nvinfo : EIATTR_KPARAM_INFO
	.align		4
.L_27:
        /*0058*/ 	.byte	0x04, 0x17
        /*005a*/ 	.short	(.L_29 - .L_28)
.L_28:
        /*005c*/ 	.word	0x00000000
        /*0060*/ 	.short	0x0000
        /*0062*/ 	.short	0x0000
        /*0064*/ 	.byte	0x00, 0xf5, 0x21, 0x00


	//----- nvinfo : EIATTR_SPARSE_MMA_MASK
	.align		4
.L_29:
        /*0068*/ 	.byte	0x03, 0x50
        /*006a*/ 	.short	0x0000


	//----- nvinfo : EIATTR_MAXREG_COUNT
	.align		4
        /*006c*/ 	.byte	0x03, 0x1b
        /*006e*/ 	.short	0x00ff


	//----- nvinfo : EIATTR_NUM_BARRIERS
	.align		4
        /*0070*/ 	.byte	0x02, 0x4c
        /*0072*/ 	.byte	0x01
	.zero		1


	//----- nvinfo : EIATTR_MERCURY_ISA_VERSION
	.align		4
        /*0074*/ 	.byte	0x03, 0x5f
        /*0076*/ 	.short	0x0101


	//----- nvinfo : EIATTR_VRC_CTA_INIT_COUNT
	.align		4
        /*0078*/ 	.byte	0x02, 0x4a
	.zero		1
	.zero		1


	//----- nvinfo : EIATTR_EXIT_INSTR_OFFSETS
	.align		4
        /*007c*/ 	.byte	0x04, 0x1c
        /*007e*/ 	.short	(.L_31 - .L_30)


	//   ....[0]....
.L_30:
        /*0080*/ 	.word	0x00000870


	//   ....[1]....
        /*0084*/ 	.word	0x00000c10


	//----- nvinfo : EIATTR_CRS_STACK_SIZE
	.align		4
.L_31:
        /*0088*/ 	.byte	0x04, 0x1e
        /*008a*/ 	.short	(.L_33 - .L_32)
.L_32:
        /*008c*/ 	.word	0x00000000


	//----- nvinfo : EIATTR_CBANK_PARAM_SIZE
	.align		4
.L_33:
        /*0090*/ 	.byte	0x03, 0x19
        /*0092*/ 	.short	0x0028


	//----- nvinfo : EIATTR_PARAM_CBANK
	.align		4
        /*0094*/ 	.byte	0x04, 0x0a
        /*0096*/ 	.short	(.L_35 - .L_34)
	.align		4
.L_34:
        /*0098*/ 	.word	index@(.nv.constant0._Z9kernelOptPfS_S_S_ii)
        /*009c*/ 	.short	0x0380
        /*009e*/ 	.short	0x0028


	//----- nvinfo : EIATTR_SW_WAR
	.align		4
.L_35:
        /*00a0*/ 	.byte	0x04, 0x36
        /*00a2*/ 	.short	(.L_37 - .L_36)
.L_36:
        /*00a4*/ 	.word	0x00000008
.L_37:


//--------------------- .nv.info._Z11kernelNaivePfS_S_S_iii --------------------------
	.section	.nv.info._Z11kernelNaivePfS_S_S_iii,"",@"SHT_CUDA_INFO"
	.sectionflags	@""
	.align	4


	//----- nvinfo : EIATTR_CUDA_API_VERSION
	.align		4
        /*0000*/ 	.byte	0x04, 0x37
        /*0002*/ 	.short	(.L_39 - .L_38)
.L_38:
        /*0004*/ 	.word	0x00000082


	//----- nvinfo : EIATTR_KPARAM_INFO
	.align		4
.L_39:
        /*0008*/ 	.byte	0x04, 0x17
        /*000a*/ 	.short	(.L_41 - .L_40)
.L_40:
        /*000c*/ 	.word	0x00000000
        /*0010*/ 	.short	0x0006
        /*0012*/ 	.short	0x0028
        /*0014*/ 	.byte	0x00, 0xf0, 0x11, 0x00


	//----- nvinfo : EIATTR_KPARAM_INFO
	.align		4
.L_41:
        /*0018*/ 	.byte	0x04, 0x17
        /*001a*/ 	.short	(.L_43 - .L_42)
.L_42:
        /*001c*/ 	.word	0x00000000
        /*0020*/ 	.short	0x0005
        /*0022*/ 	.short	0x0024
        /*0024*/ 	.byte	0x00, 0xf0, 0x11, 0x00


	//----- nvinfo : EIATTR_KPARAM_INFO
	.align		4
.L_43:
        /*0028*/ 	.byte	0x04, 0x17
        /*002a*/ 	.short	(.L_45 - .L_44)
.L_44:
        /*002c*/ 	.word	0x00000000
        /*0030*/ 	.short	0x0004
        /*0032*/ 	.short	0x0020
        /*0034*/ 	.byte	0x00, 0xf0, 0x11, 0x00


	//----- nvinfo : EIATTR_KPARAM_INFO
	.align		4
.L_45:
        /*0038*/ 	.byte	0x04, 0x17
        /*003a*/ 	.short	(.L_47 - .L_46)
.L_46:
        /*003c*/ 	.word	0x00000000
        /*0040*/ 	.short	0x0003
        /*0042*/ 	.short	0x0018
        /*0044*/ 	.byte	0x00, 0xf5, 0x21, 0x00


	//----- nvinfo : EIATTR_KPARAM_INFO
	.align		4
.L_47:
        /*0048*/ 	.byte	0x04, 0x17
        /*004a*/ 	.short	(.L_49 - .L_48)
.L_48:
        /*004c*/ 	.word	0x00000000
        /*0050*/ 	.short	0x0002
        /*0052*/ 	.short	0x0010
        /*0054*/ 	.byte	0x00, 0xf5, 0x21, 0x00


	//----- nvinfo : EIATTR_KPARAM_INFO
	.align		4
.L_49:
        /*0058*/ 	.byte	0x04, 0x17
        /*005a*/ 	.short	(.L_51 - .L_50)
.L_50:
        /*005c*/ 	.word	0x00000000
        /*0060*/ 	.short	0x0001
        /*0062*/ 	.short	0x0008
        /*0064*/ 	.byte	0x00, 0xf5, 0x21, 0x00


	//----- nvinfo : EIATTR_KPARAM_INFO
	.align		4
.L_51:
        /*0068*/ 	.byte	0x04, 0x17
        /*006a*/ 	.short	(.L_53 - .L_52)
.L_52:
        /*006c*/ 	.word	0x00000000
        /*0070*/ 	.short	0x0000
        /*0072*/ 	.short	0x0000
        /*0074*/ 	.byte	0x00, 0xf5, 0x21, 0x00


	//----- nvinfo : EIATTR_SPARSE_MMA_MASK
	.align		4
.L_53:
        /*0078*/ 	.byte	0x03, 0x50
        /*007a*/ 	.short	0x0000


	//----- nvinfo : EIATTR_MAXREG_COUNT
	.align		4
        /*007c*/ 	.byte	0x03, 0x1b
        /*007e*/ 	.short	0x00ff


	//----- nvinfo : EIATTR_MERCURY_ISA_VERSION
	.align		4
        /*0080*/ 	.byte	0x03, 0x5f
        /*0082*/ 	.short	0x0101


	//----- nvinfo : EIATTR_VRC_CTA_INIT_COUNT
	.align		4
        /*0084*/ 	.byte	0x02, 0x4a
	.zero		1
	.zero		1


	//----- nvinfo : EIATTR_EXIT_INSTR_OFFSETS
	.align		4
        /*0088*/ 	.byte	0x04, 0x1c
        /*008a*/ 	.short	(.L_55 - .L_54)


	//   ....[0]....
.L_54:
        /*008c*/ 	.word	0x00000090


	//   ....[1]....
        /*0090*/ 	.word	0x000002a0


	//   ....[2]....
        /*0094*/ 	.word	0x000007c0


	//----- nvinfo : EIATTR_CRS_STACK_SIZE
	.align		4
.L_55:
        /*0098*/ 	.byte	0x04, 0x1e
        /*009a*/ 	.short	(.L_57 - .L_56)
.L_56:
        /*009c*/ 	.word	0x00000000


	//----- nvinfo : EIATTR_CBANK_PARAM_SIZE
	.align		4
.L_57:
        /*00a0*/ 	.byte	0x03, 0x19
        /*00a2*/ 	.short	0x002c


	//----- nvinfo : EIATTR_PARAM_CBANK
	.align		4
        /*00a4*/ 	.byte	0x04, 0x0a
        /*00a6*/ 	.short	(.L_59 - .L_58)
	.align		4
.L_58:
        /*00a8*/ 	.word	index@(.nv.constant0._Z11kernelNaivePfS_S_S_iii)
        /*00ac*/ 	.short	0x0380
        /*00ae*/ 	.short	0x002c


	//----- nvinfo : EIATTR_SW_WAR
	.align		4
.L_59:
        /*00b0*/ 	.byte	0x04, 0x36
        /*00b2*/ 	.short	(.L_61 - .L_60)
.L_60:
        /*00b4*/ 	.word	0x00000008
.L_61:


//--------------------- .nv.callgraph             --------------------------
	.section	.nv.callgraph,"",@"SHT_CUDA_CALLGRAPH"
	.align	4
	.sectionentsize	8
	.align		4
        /*0000*/ 	.word	0x00000000
	.align		4
        /*0004*/ 	.word	0xffffffff
	.align		4
        /*0008*/ 	.word	0x00000000
	.align		4
        /*000c*/ 	.word	0xfffffffe
	.align		4
        /*0010*/ 	.word	0x00000000
	.align		4
        /*0014*/ 	.word	0xfffffffd
	.align		4
        /*0018*/ 	.word	0x00000000
	.align		4
        /*001c*/ 	.word	0xfffffffc


//--------------------- .text._Z9kernelOptPfS_S_S_ii --------------------------
	.section	.text._Z9kernelOptPfS_S_S_ii,"ax",@progbits
	.align	128
        .global         _Z9kernelOptPfS_S_S_ii
        .type           _Z9kernelOptPfS_S_S_ii,@function
        .size           _Z9kernelOptPfS_S_S_ii,(.L_x_12 - _Z9kernelOptPfS_S_S_ii)
        .other          _Z9kernelOptPfS_S_S_ii,@"STO_CUDA_ENTRY STV_DEFAULT"
_Z9kernelOptPfS_S_S_ii:
.text._Z9kernelOptPfS_S_S_ii:
[----:B------:R-:W-:Y:S01]  /*0000*/  LDC R1, c[0x0][0x37c] ;  /* 0x0000df00ff017b82 */ /* 0x000fe20000000800 */
[----:B------:R-:W0:Y:S07]  /*0010*/  S2R R0, SR_TID.X ;  /* 0x0000000000007919 */ /* 0x000e2e0000002100 */
[----:B------:R-:W1:Y:S01]  /*0020*/  LDC.64 R2, c[0x0][0x390] ;  /* 0x0000e400ff027b82 */ /* 0x000e620000000a00 */
[----:B------:R-:W2:Y:S07]  /*0030*/  LDCU.64 UR6, c[0x0][0x358] ;  /* 0x00006b00ff0677ac */ /* 0x000eae0008000a00 */
[----:B------:R-:W3:Y:S08]  /*0040*/  LDC.64 R6, c[0x0][0x398] ;  /* 0x0000e600ff067b82 */ /* 0x000ef00000000a00 */
[----:B------:R-:W4:Y:S08]  /*0050*/  LDC R14, c[0x0][0x3a4] ;  /* 0x0000e900ff0e7b82 */ /* 0x000f300000000800 */
[----:B------:R-:W5:Y:S01]  /*0060*/  S2UR UR5, SR_CTAID.X ;  /* 0x00000000000579c3 */ /* 0x000f620000002500 */
[----:B------:R-:W5:Y:S01]  /*0070*/  S2R R21, SR_CgaCtaId ;  /* 0x0000000000157919 */ /* 0x000f620000008800 */
[----:B------:R-:W5:Y:S01]  /*0080*/  LDCU UR4, c[0x0][0x3a0] ;  /* 0x00007400ff0477ac */ /* 0x000f620008000800 */
[----:B------:R-:W-:Y:S01]  /*0090*/  MOV R20, 0x400 ;  /* 0x0000040000147802 */ /* 0x000fe20000000f00 */
[----:B------:R-:W5:Y:S01]  /*00a0*/  LDCU.64 UR8, c[0x0][0x380] ;  /* 0x00007000ff0877ac */ /* 0x000f620008000a00 */
[----:B0-----:R-:W-:-:S13]  /*00b0*/  ISETP.GT.U32.AND P3, PT, R0, 0x8, PT ;  /* 0x000000080000780c */ /* 0x001fda0003f64070 */
[----:B-1----:R-:W-:-:S04]  /*00c0*/  @!P3 IMAD.WIDE.U32 R2, R0, 0x4, R2 ;  /* 0x000000040002b825 */ /* 0x002fc800078e0002 */
[----:B---3--:R-:W-:Y:S01]  /*00d0*/  @!P3 IMAD.WIDE.U32 R6, R0, 0x4, R6 ;  /* 0x000000040006b825 */ /* 0x008fe200078e0006 */
[----:B--2---:R0:W2:Y:S04]  /*00e0*/  @!P3 LDG.E R4, desc[UR6][R2.64] ;  /* 0x000000060204b981 */ /* 0x0040a8000c1e1900 */
[----:B------:R5:W3:Y:S01]  /*00f0*/  @!P3 LDG.E R5, desc[UR6][R6.64] ;  /* 0x000000060605b981 */ /* 0x000ae2000c1e1900 */
[----:B----4-:R-:W-:Y:S01]  /*0100*/  VIADD R8, R14, 0xf ;  /* 0x0000000f0e087836 */ /* 0x010fe20000000000 */
[----:B------:R-:W-:Y:S02]  /*0110*/  LOP3.LUT R15, R0, 0xf, RZ, 0xc0, !PT ;  /* 0x0000000f000f7812 */ /* 0x000fe400078ec0ff */
[----:B------:R-:W-:Y:S02]  /*0120*/  SHF.R.U32.HI R17, RZ, 0x4, R0 ;  /* 0x00000004ff117819 */ /* 0x000fe40000011600 */
[----:B------:R-:W-:-:S04]  /*0130*/  SHF.R.S32.HI R9, RZ, 0x1f, R8 ;  /* 0x0000001fff097819 */ /* 0x000fc80000011408 */
[----:B------:R-:W-:-:S04]  /*0140*/  LEA.HI R9, R9, R8, RZ, 0x4 ;  /* 0x0000000809097211 */ /* 0x000fc800078f20ff */
[----:B------:R-:W-:-:S04]  /*0150*/  SHF.R.S32.HI R10, RZ, 0x4, R9 ;  /* 0x00000004ff0a7819 */ /* 0x000fc80000011409 */
[----:B------:R-:W1:Y:S01]  /*0160*/  I2F.U32.RP R11, R10 ;  /* 0x0000000a000b7306 */ /* 0x000e620000209000 */
[----:B0-----:R-:W-:Y:S01]  /*0170*/  IMAD.MOV R3, RZ, RZ, -R10 ;  /* 0x000000ffff037224 */ /* 0x001fe200078e0a0a */
[----:B------:R-:W-:-:S06]  /*0180*/  ISETP.NE.U32.AND P2, PT, R10, RZ, PT ;  /* 0x000000ff0a00720c */ /* 0x000fcc0003f45070 */
[----:B-1----:R-:W0:Y:S02]  /*0190*/  MUFU.RCP R11, R11 ;  /* 0x0000000b000b7308 */ /* 0x002e240000001000 */
[----:B0-----:R-:W-:-:S06]  /*01a0*/  VIADD R8, R11, 0xffffffe ;  /* 0x0ffffffe0b087836 */ /* 0x001fcc0000000000 */
[----:B------:R0:W1:Y:S02]  /*01b0*/  F2I.FTZ.U32.TRUNC.NTZ R9, R8 ;  /* 0x0000000800097305 */ /* 0x000064000021f000 */
[----:B0-----:R-:W-:Y:S02]  /*01c0*/  HFMA2 R8, -RZ, RZ, 0, 0 ;  /* 0x00000000ff087431 */ /* 0x001fe400000001ff */
[----:B-1----:R-:W-:-:S04]  /*01d0*/  IMAD R3, R3, R9, RZ ;  /* 0x0000000903037224 */ /* 0x002fc800078e02ff */
[----:B------:R-:W-:-:S04]  /*01e0*/  IMAD.HI.U32 R9, R9, R3, R8 ;  /* 0x0000000309097227 */ /* 0x000fc800078e0008 */
[----:B------:R-:W-:Y:S02]  /*01f0*/  @!P3 VIADD R8, R20, 0x534 ;  /* 0x000005341408b836 */ /* 0x000fe40000000000 */
[----:B-----5:R-:W-:-:S03]  /*0200*/  IMAD.HI.U32 R6, R9, UR5, RZ ;  /* 0x0000000509067c27 */ /* 0x020fc6000f8e00ff */
[----:B------:R-:W-:Y:S01]  /*0210*/  @!P3 LEA R11, R21, R8, 0x18 ;  /* 0x00000008150bb211 */ /* 0x000fe200078ec0ff */
[----:B------:R-:W-:-:S04]  /*0220*/  IMAD.MOV R3, RZ, RZ, -R6 ;  /* 0x000000ffff037224 */ /* 0x000fc800078e0a06 */
[----:B------:R-:W-:Y:S02]  /*0230*/  IMAD R3, R10, R3, UR5 ;  /* 0x000000050a037e24 */ /* 0x000fe4000f8e0203 */
[----:B------:R-:W-:-:S03]  /*0240*/  @!P3 IMAD R8, R0, 0x4, R11 ;  /* 0x000000040008b824 */ /* 0x000fc600078e020b */
[----:B------:R-:W-:-:S13]  /*0250*/  ISETP.GE.U32.AND P0, PT, R3, R10, PT ;  /* 0x0000000a0300720c */ /* 0x000fda0003f06070 */
[----:B------:R-:W-:Y:S02]  /*0260*/  @P0 IMAD.IADD R3, R3, 0x1, -R10 ;  /* 0x0000000103030824 */ /* 0x000fe400078e0a0a */
[----:B------:R-:W-:-:S03]  /*0270*/  @P0 VIADD R6, R6, 0x1 ;  /* 0x0000000106060836 */ /* 0x000fc60000000000 */
[----:B------:R-:W-:-:S13]  /*0280*/  ISETP.GE.U32.AND P1, PT, R3, R10, PT ;  /* 0x0000000a0300720c */ /* 0x000fda0003f26070 */
[----:B------:R-:W-:Y:S02]  /*0290*/  @P1 IADD3 R6, PT, PT, R6, 0x1, RZ ;  /* 0x0000000106061810 */ /* 0x000fe40007ffe0ff */
[----:B------:R-:W-:-:S05]  /*02a0*/  @!P2 LOP3.LUT R6, RZ, R10, RZ, 0x33, !PT ;  /* 0x0000000aff06a212 */ /* 0x000fca00078e33ff */
[----:B------:R-:W-:Y:S02]  /*02b0*/  IMAD.MOV R3, RZ, RZ, -R6 ;  /* 0x000000ffff037224 */ /* 0x000fe400078e0a06 */
[----:B------:R-:W-:Y:S02]  /*02c0*/  IMAD R19, R6, 0x10, R17 ;  /* 0x0000001006137824 */ /* 0x000fe400078e0211 */
[----:B------:R-:W-:Y:S01]  /*02d0*/  IMAD R2, R10, R3, UR5 ;  /* 0x000000050a027e24 */ /* 0x000fe2000f8e0203 */
[----:B------:R-:W-:-:S03]  /*02e0*/  @!P3 IADD3 R3, PT, PT, R20, 0x510, RZ ;  /* 0x000005101403b810 */ /* 0x000fc60007ffe0ff */
[----:B------:R-:W-:Y:S01]  /*02f0*/  IMAD R2, R2, 0x10, R15 ;  /* 0x0000001002027824 */ /* 0x000fe200078e020f */
[----:B------:R-:W-:-:S04]  /*0300*/  @!P3 LEA R3, R21, R3, 0x18 ;  /* 0x000000031503b211 */ /* 0x000fc800078ec0ff */
[----:B------:R-:W-:Y:S01]  /*0310*/  ISETP.GE.AND P0, PT, R2, R14, PT ;  /* 0x0000000e0200720c */ /* 0x000fe20003f06270 */
[----:B------:R-:W-:-:S03]  /*0320*/  @!P3 IMAD R9, R0, 0x4, R3 ;  /* 0x000000040009b824 */ /* 0x000fc600078e0203 */
[----:B------:R-:W-:-:S13]  /*0330*/  ISETP.GE.OR P0, PT, R19, UR4, P0 ;  /* 0x0000000413007c0c */ /* 0x000fda0008706670 */
[----:B------:R-:W0:Y:S01]  /*0340*/  @!P0 LDC.64 R6, c[0x0][0x380] ;  /* 0x0000e000ff068b82 */ /* 0x000e220000000a00 */
[----:B------:R-:W-:-:S04]  /*0350*/  @!P0 IMAD R13, R19, R14, R2 ;  /* 0x0000000e130d8224 */ /* 0x000fc800078e0202 */
[----:B0-----:R-:W-:Y:S01]  /*0360*/  @!P0 IMAD.WIDE.U32 R6, R13, 0x4, R6 ;  /* 0x000000040d068825 */ /* 0x001fe200078e0006 */
[----:B--2---:R-:W-:Y:S04]  /*0370*/  @!P3 STS [R9], R4 ;  /* 0x000000040900b388 */ /* 0x004fe80000000800 */
[----:B---3--:R0:W-:Y:S01]  /*0380*/  @!P3 STS [R8], R5 ;  /* 0x000000050800b388 */ /* 0x0081e20000000800 */
[----:B------:R-:W-:Y:S06]  /*0390*/  BAR.SYNC.DEFER_BLOCKING 0x0 ;  /* 0x0000000000007b1d */ /* 0x000fec0000010000 */
[----:B------:R1:W2:Y:S01]  /*03a0*/  @!P0 LDG.E R18, desc[UR6][R6.64] ;  /* 0x0000000606128981 */ /* 0x0002a2000c1e1900 */
[----:B------:R-:W-:Y:S01]  /*03b0*/  UIADD3 UR4, UPT, UPT, UR4, -0x1, URZ ;  /* 0xffffffff04047890 */ /* 0x000fe2000fffe0ff */
[C---:B------:R-:W-:Y:S01]  /*03c0*/  ISETP.NE.AND P2, PT, R19.reuse, RZ, PT ;  /* 0x000000ff1300720c */ /* 0x040fe20003f45270 */
[CC--:B------:R-:W-:Y:S01]  /*03d0*/  IMAD R11, R19.reuse, R14.reuse, RZ ;  /* 0x0000000e130b7224 */ /* 0x0c0fe200078e02ff */
[C---:B------:R-:W-:Y:S01]  /*03e0*/  IADD3 R3, PT, PT, R19.reuse, -0x1, RZ ;  /* 0xffffffff13037810 */ /* 0x040fe20007ffe0ff */
[CC--:B------:R-:W-:Y:S01]  /*03f0*/  IMAD R25, R19.reuse, R14.reuse, R14 ;  /* 0x0000000e13197224 */ /* 0x0c0fe200078e020e */
[----:B------:R-:W-:Y:S01]  /*0400*/  ISETP.GT.U32.OR P6, PT, R0, 0xf, !P2 ;  /* 0x0000000f0000780c */ /* 0x000fe200057c4470 */
[----:B------:R-:W-:Y:S01]  /*0410*/  VIADD R23, R14, 0xffffffff ;  /* 0xffffffff0e177836 */ /* 0x000fe20000000000 */
[----:B------:R-:W-:Y:S01]  /*0420*/  ISETP.GE.AND P3, PT, R19, UR4, PT ;  /* 0x0000000413007c0c */ /* 0x000fe2000bf66270 */
[----:B0-----:R-:W-:Y:S01]  /*0430*/  IMAD R5, R3, R14, RZ ;  /* 0x0000000e03057224 */ /* 0x001fe200078e02ff */
[----:B------:R-:W-:-:S02]  /*0440*/  IADD3 R4, P1, PT, R2, R11, RZ ;  /* 0x0000000b02047210 */ /* 0x000fc40007f3e0ff */
[----:B------:R-:W-:Y:S02]  /*0450*/  ISETP.NE.OR P3, PT, R17, 0xf, P3 ;  /* 0x0000000f1100780c */ /* 0x000fe40001f65670 */
[----:B------:R-:W-:Y:S02]  /*0460*/  LEA.HI.X.SX32 R11, R11, RZ, 0x1, P1 ;  /* 0x000000ff0b0b7211 */ /* 0x000fe400008f0eff */
[C---:B-1----:R-:W-:Y:S02]  /*0470*/  LEA R6, P1, R4.reuse, UR8, 0x2 ;  /* 0x0000000804067c11 */ /* 0x042fe4000f8210ff */
[----:B------:R-:W-:Y:S01]  /*0480*/  LEA R20, R21, R20, 0x18 ;  /* 0x0000001415147211 */ /* 0x000fe200078ec0ff */
[----:B------:R-:W0:Y:S01]  /*0490*/  @!P6 LDC.64 R12, c[0x0][0x380] ;  /* 0x0000e000ff0ceb82 */ /* 0x000e220000000a00 */
[----:B------:R-:W-:Y:S01]  /*04a0*/  LEA.HI.X R7, R4, UR9, R11, 0x2, P1 ;  /* 0x0000000904077c11 */ /* 0x000fe200088f140b */
[----:B------:R-:W-:Y:S01]  /*04b0*/  @!P6 IMAD R27, R3, R14, R2 ;  /* 0x0000000e031be224 */ /* 0x000fe200078e0202 */
[C---:B------:R-:W-:Y:S01]  /*04c0*/  IADD3 R11, P1, PT, R2.reuse, R5, RZ ;  /* 0x00000005020b7210 */ /* 0x040fe20007f3e0ff */
[----:B------:R-:W-:Y:S01]  /*04d0*/  IMAD R16, R17, 0x48, R20 ;  /* 0x0000004811107824 */ /* 0x000fe200078e0214 */
[----:B------:R-:W-:-:S02]  /*04e0*/  IADD3 R22, P4, PT, R2, R25, RZ ;  /* 0x0000001902167210 */ /* 0x000fc40007f9e0ff */
[----:B------:R-:W-:Y:S01]  /*04f0*/  LEA.HI.X.SX32 R24, R5, RZ, 0x1, P1 ;  /* 0x000000ff05187211 */ /* 0x000fe200008f0eff */
[----:B------:R-:W1:Y:S01]  /*0500*/  @!P3 LDC.64 R8, c[0x0][0x380] ;  /* 0x0000e000ff08bb82 */ /* 0x000e620000000a00 */
[----:B------:R-:W-:Y:S01]  /*0510*/  IMAD R21, R15, 0x4, R16 ;  /* 0x000000040f157824 */ /* 0x000fe200078e0210 */
[----:B------:R-:W-:Y:S02]  /*0520*/  LEA R10, P1, R11, UR8, 0x2 ;  /* 0x000000080b0a7c11 */ /* 0x000fe4000f8210ff */
[----:B------:R-:W-:Y:S01]  /*0530*/  LEA.HI.X.SX32 R5, R25, RZ, 0x1, P4 ;  /* 0x000000ff19057211 */ /* 0x000fe200020f0eff */
[----:B------:R-:W-:Y:S01]  /*0540*/  @!P3 IMAD.IADD R25, R2, 0x1, R25 ;  /* 0x000000010219b824 */ /* 0x000fe200078e0219 */
[----:B------:R-:W-:Y:S02]  /*0550*/  LEA R4, P5, R22, UR8, 0x2 ;  /* 0x0000000816047c11 */ /* 0x000fe4000f8a10ff */
[----:B------:R-:W-:Y:S02]  /*0560*/  ISETP.NE.AND P4, PT, R15, 0xf, PT ;  /* 0x0000000f0f00780c */ /* 0x000fe40003f85270 */
[----:B------:R-:W-:-:S02]  /*0570*/  LEA.HI.X R11, R11, UR9, R24, 0x2, P1 ;  /* 0x000000090b0b7c11 */ /* 0x000fc400088f1418 */
[----:B------:R-:W-:Y:S02]  /*0580*/  LEA.HI.X R5, R22, UR9, R5, 0x2, P5 ;  /* 0x0000000916057c11 */ /* 0x000fe4000a8f1405 */
[----:B------:R-:W-:Y:S02]  /*0590*/  ISETP.NE.OR P4, PT, R17, 0xf, P4 ;  /* 0x0000000f1100780c */ /* 0x000fe40002785670 */
[C---:B------:R-:W-:Y:S01]  /*05a0*/  ISETP.NE.AND P1, PT, R2.reuse, RZ, PT ;  /* 0x000000ff0200720c */ /* 0x040fe20003f25270 */
[----:B0-----:R-:W-:Y:S01]  /*05b0*/  @!P6 IMAD.WIDE R12, R27, 0x4, R12 ;  /* 0x000000041b0ce825 */ /* 0x001fe200078e020c */
[----:B------:R-:W-:Y:S02]  /*05c0*/  ISETP.GE.AND P5, PT, R2, R23, PT ;  /* 0x000000170200720c */ /* 0x000fe40003fa6270 */
[C---:B------:R-:W-:Y:S02]  /*05d0*/  ISETP.NE.OR P1, PT, R15.reuse, RZ, !P1 ;  /* 0x000000ff0f00720c */ /* 0x040fe40004f25670 */
[----:B------:R-:W-:Y:S01]  /*05e0*/  ISETP.NE.OR P5, PT, R15, 0xf, P5 ;  /* 0x0000000f0f00780c */ /* 0x000fe20002fa5670 */
[----:B------:R-:W3:Y:S01]  /*05f0*/  @!P6 LDG.E R12, desc[UR6][R12.64] ;  /* 0x000000060c0ce981 */ /* 0x000ee2000c1e1900 */
[----:B------:R-:W-:Y:S01]  /*0600*/  ISETP.GE.OR P4, PT, R19, UR4, P4 ;  /* 0x0000000413007c0c */ /* 0x000fe2000a786670 */
[----:B-1----:R-:W-:-:S03]  /*0610*/  @!P3 IMAD.WIDE R8, R25, 0x4, R8 ;  /* 0x000000041908b825 */ /* 0x002fc600078e0208 */
[----:B------:R-:W-:-:S03]  /*0620*/  ISETP.GE.OR P4, PT, R2, R23, P4 ;  /* 0x000000170200720c */ /* 0x000fc60002786670 */
[----:B------:R-:W4:Y:S04]  /*0630*/  @!P3 LDG.E R8, desc[UR6][R8.64] ;  /* 0x000000060808b981 */ /* 0x000f28000c1e1900 */
[----:B------:R-:W5:Y:S04]  /*0640*/  @!P1 LDG.E R25, desc[UR6][R6.64+-0x4] ;  /* 0xfffffc0606199981 */ /* 0x000f68000c1e1900 */
[----:B------:R-:W3:Y:S04]  /*0650*/  @!P5 LDG.E R27, desc[UR6][R6.64+0x4] ;  /* 0x00000406061bd981 */ /* 0x000ee8000c1e1900 */
[----:B--2---:R0:W-:Y:S04]  /*0660*/  @!P0 STS [R21+0x4c], R18 ;  /* 0x00004c1215008388 */ /* 0x0041e80000000800 */
[----:B------:R1:W-:Y:S01]  /*0670*/  @P0 STS [R21+0x4c], RZ ;  /* 0x00004cff15000388 */ /* 0x0003e20000000800 */
[----:B------:R-:W-:-:S02]  /*0680*/  ISETP.NE.OR P0, PT, R0, RZ, !P2 ;  /* 0x000000ff0000720c */ /* 0x000fc40005705670 */
[----:B------:R-:W-:Y:S02]  /*0690*/  ISETP.NE.OR P2, PT, R0, 0xf, !P2 ;  /* 0x0000000f0000780c */ /* 0x000fe40005745670 */
[C---:B------:R-:W-:Y:S01]  /*06a0*/  ISETP.EQ.OR P0, PT, R2.reuse, RZ, P0 ;  /* 0x000000ff0200720c */ /* 0x040fe20000702670 */
[----:B0-----:R-:W2:Y:S01]  /*06b0*/  @!P4 LDG.E R18, desc[UR6][R4.64+0x4] ;  /* 0x000004060412c981 */ /* 0x001ea2000c1e1900 */
[----:B------:R-:W-:-:S11]  /*06c0*/  ISETP.GE.OR P2, PT, R2, R23, P2 ;  /* 0x000000170200720c */ /* 0x000fd60001746670 */
[----:B------:R-:W2:Y:S04]  /*06d0*/  @!P0 LDG.E R0, desc[UR6][R10.64+-0x4] ;  /* 0xfffffc060a008981 */ /* 0x000ea8000c1e1900 */
[----:B------:R-:W2:Y:S01]  /*06e0*/  @!P2 LDG.E R14, desc[UR6][R10.64+0x4] ;  /* 0x000004060a0ea981 */ /* 0x000ea2000c1e1900 */
[----:B------:R-:W-:Y:S01]  /*06f0*/  @!P3 LEA R29, R15, R20, 0x2 ;  /* 0x000000140f1db211 */ /* 0x000fe200078e10ff */
[----:B------:R-:W-:Y:S02]  /*0700*/  BSSY.RECONVERGENT B0, `(.L_x_0) ;  /* 0x0000015000007945 */ /* 0x000fe40003800200 */
[----:B-----5:R1:W-:Y:S04]  /*0710*/  @!P1 STS [R16+0x48], R25 ;  /* 0x0000481910009388 */ /* 0x0203e80000000800 */
[----:B---3--:R1:W-:Y:S04]  /*0720*/  @!P5 STS [R16+0x8c], R27 ;  /* 0x00008c1b1000d388 */ /* 0x0083e80000000800 */
[----:B------:R1:W-:Y:S04]  /*0730*/  @!P6 STS [R21+0x4], R12 ;  /* 0x0000040c1500e388 */ /* 0x0003e80000000800 */
[----:B----4-:R1:W-:Y:S01]  /*0740*/  @!P3 STS [R29+0x4cc], R8 ;  /* 0x0004cc081d00b388 */ /* 0x0103e20000000800 */
[----:B------:R-:W-:-:S04]  /*0750*/  ISETP.GE.AND P1, PT, R2, R23, PT ;  /* 0x000000170200720c */ /* 0x000fc80003f26270 */
[----:B------:R-:W-:Y:S01]  /*0760*/  ISETP.NE.AND P1, PT, R2, RZ, !P1 ;  /* 0x000000ff0200720c */ /* 0x000fe20004f25270 */
[----:B--2---:R1:W-:Y:S04]  /*0770*/  @!P0 STS [R16], R0 ;  /* 0x0000000010008388 */ /* 0x0043e80000000800 */
[----:B------:R1:W-:Y:S04]  /*0780*/  @!P2 STS [R16+0x44], R14 ;  /* 0x0000440e1000a388 */ /* 0x0003e80000000800 */
[----:B------:R1:W-:Y:S01]  /*0790*/  @!P4 STS [R20+0x50c], R18 ;  /* 0x00050c121400c388 */ /* 0x0003e20000000800 */
[----:B------:R-:W-:-:S04]  /*07a0*/  ISETP.GE.AND P0, PT, R19, UR4, PT ;  /* 0x0000000413007c0c */ /* 0x000fc8000bf06270 */
[----:B------:R-:W-:-:S04]  /*07b0*/  ISETP.NE.AND P0, PT, R19, RZ, !P0 ;  /* 0x000000ff1300720c */ /* 0x000fc80004705270 */
[----:B------:R-:W-:Y:S01]  /*07c0*/  PLOP3.LUT P1, PT, P0, P1, PT, 0x80, 0x8 ;  /* 0x000000000008781c */ /* 0x000fe20000723070 */
[----:B-1----:R-:W-:-:S12]  /*07d0*/  @!P2 BRA `(.L_x_1) ;  /* 0x00000000001ca947 */ /* 0x002fd80003800000 */
[----:B------:R-:W-:-:S04]  /*07e0*/  ISETP.NE.AND P0, PT, R15, RZ, PT ;  /* 0x000000ff0f00720c */ /* 0x000fc80003f05270 */
[----:B------:R-:W-:-:S04]  /*07f0*/  ISETP.NE.OR P0, PT, R17, 0xf, P0 ;  /* 0x0000000f1100780c */ /* 0x000fc80000705670 */
[----:B------:R-:W-:-:S04]  /*0800*/  ISETP.GE.OR P0, PT, R19, UR4, P0 ;  /* 0x0000000413007c0c */ /* 0x000fc80008706670 */
[----:B------:R-:W-:-:S13]  /*0810*/  ISETP.EQ.OR P0, PT, R2, RZ, P0 ;  /* 0x000000ff0200720c */ /* 0x000fda0000702670 */
[----:B------:R-:W-:Y:S05]  /*0820*/  @P0 BRA `(.L_x_1) ;  /* 0x0000000000080947 */ /* 0x000fea0003800000 */
[----:B------:R-:W2:Y:S04]  /*0830*/  LDG.E R5, desc[UR6][R4.64+-0x4] ;  /* 0xfffffc0604057981 */ /* 0x000ea8000c1e1900 */
[----:B--2---:R0:W-:Y:S02]  /*0840*/  STS [R20+0x4c8], R5 ;  /* 0x0004c80514007388 */ /* 0x0041e40000000800 */
.L_x_1:
[----:B------:R-:W-:Y:S05]  /*0850*/  BSYNC.RECONVERGENT B0 ;  /* 0x0000000000007941 */ /* 0x000fea0003800200 */
.L_x_0:
[----:B------:R-:W-:Y:S06]  /*0860*/  BAR.SYNC.DEFER_BLOCKING 0x0 ;  /* 0x0000000000007b1d */ /* 0x000fec0000010000 */
[----:B------:R-:W-:Y:S05]  /*0870*/  @!P1 EXIT ;  /* 0x000000000000994d */ /* 0x000fea0003800000 */
[----:B------:R-:W-:Y:S01]  /*0880*/  LDS R0, [R21] ;  /* 0x0000000015007984 */ /* 0x000fe20000000800 */
[----:B------:R-:W-:Y:S03]  /*0890*/  BSSY.RECONVERGENT B0, `(.L_x_2) ;  /* 0x000002d000007945 */ /* 0x000fe60003800200 */
[----:B0-----:R-:W0:Y:S04]  /*08a0*/  LDS.128 R4, [R20+0x510] ;  /* 0x0005100014047984 */ /* 0x001e280000000c00 */
[----:B------:R-:W1:Y:S04]  /*08b0*/  LDS.128 R8, [R20+0x530] ;  /* 0x0005300014087984 */ /* 0x000e680000000c00 */
[----:B------:R-:W2:Y:S04]  /*08c0*/  LDS R25, [R21+0x4] ;  /* 0x0000040015197984 */ /* 0x000ea80000000800 */
[----:B------:R-:W3:Y:S04]  /*08d0*/  LDS R24, [R21+0x8] ;  /* 0x0000080015187984 */ /* 0x000ee80000000800 */
[----:B------:R-:W4:Y:S04]  /*08e0*/  LDS R23, [R21+0x48] ;  /* 0x0000480015177984 */ /* 0x000f280000000800 */
[----:B------:R-:W5:Y:S04]  /*08f0*/  LDS.128 R12, [R20+0x540] ;  /* 0x00054000140c7984 */ /* 0x000f680000000c00 */
[----:B------:R-:W5:Y:S04]  /*0900*/  LDS R22, [R21+0x4c] ;  /* 0x00004c0015167984 */ /* 0x000f680000000800 */
[----:B------:R-:W5:Y:S04]  /*0910*/  LDS.128 R16, [R20+0x520] ;  /* 0x0005200014107984 */ /* 0x000f680000000c00 */
[----:B------:R-:W-:Y:S01]  /*0920*/  LDS R26, [R21+0x90] ;  /* 0x00009000151a7984 */ /* 0x000fe20000000800 */
[C---:B0-----:R-:W-:Y:S01]  /*0930*/  FFMA R4, R0.reuse, R4, RZ ;  /* 0x0000000400047223 */ /* 0x041fe200000000ff */
[----:B-1----:R-:W-:-:S02]  /*0940*/  FFMA R27, R0, R9, RZ ;  /* 0x00000009001b7223 */ /* 0x002fc400000000ff */
[----:B------:R-:W0:Y:S01]  /*0950*/  LDS R0, [R21+0x50] ;  /* 0x0000500015007984 */ /* 0x000e220000000800 */
[C---:B--2---:R-:W-:Y:S01]  /*0960*/  FFMA R9, R25.reuse, R5, R4 ;  /* 0x0000000519097223 */ /* 0x044fe20000000004 */
[----:B------:R-:W-:Y:S02]  /*0970*/  FFMA R27, R25, R10, R27 ;  /* 0x0000000a191b7223 */ /* 0x000fe4000000001b */
[----:B------:R-:W-:Y:S01]  /*0980*/  LDS.64 R4, [R20+0x550] ;  /* 0x0005500014047984 */ /* 0x000fe20000000a00 */
[C---:B---3--:R-:W-:Y:S01]  /*0990*/  FFMA R6, R24.reuse, R6, R9 ;  /* 0x0000000618067223 */ /* 0x048fe20000000009 */
[----:B------:R-:W-:Y:S02]  /*09a0*/  FFMA R28, R24, R11, R27 ;  /* 0x0000000b181c7223 */ /* 0x000fe4000000001b */
[----:B------:R-:W1:Y:S01]  /*09b0*/  LDS R10, [R21+0x94] ;  /* 0x00009400150a7984 */ /* 0x000e620000000800 */
[----:B----4-:R-:W-:-:S03]  /*09c0*/  FFMA R7, R23, R7, R6 ;  /* 0x0000000717077223 */ /* 0x010fc60000000006 */
[----:B------:R-:W2:Y:S01]  /*09d0*/  LDS R25, [R21+0x98] ;  /* 0x0000980015197984 */ /* 0x000ea20000000800 */
[----:B-----5:R-:W-:-:S04]  /*09e0*/  FFMA R9, R23, R12, R28 ;  /* 0x0000000c17097223 */ /* 0x020fc8000000001c */
[C---:B------:R-:W-:Y:S01]  /*09f0*/  FFMA R9, R22.reuse, R13, R9 ;  /* 0x0000000d16097223 */ /* 0x040fe20000000009 */
[----:B------:R-:W-:-:S03]  /*0a00*/  FFMA R16, R22, R16, R7 ;  /* 0x0000001016107223 */ /* 0x000fc60000000007 */
[C---:B0-----:R-:W-:Y:S01]  /*0a10*/  FFMA R9, R0.reuse, R14, R9 ;  /* 0x0000000e00097223 */ /* 0x041fe20000000009 */
[----:B------:R-:W-:-:S03]  /*0a20*/  FFMA R17, R0, R17, R16 ;  /* 0x0000001100117223 */ /* 0x000fc60000000010 */
[C---:B------:R-:W-:Y:S01]  /*0a30*/  FFMA R9, R26.reuse, R15, R9 ;  /* 0x0000000f1a097223 */ /* 0x040fe20000000009 */
[----:B------:R-:W-:-:S03]  /*0a40*/  FFMA R18, R26, R18, R17 ;  /* 0x000000121a127223 */ /* 0x000fc60000000011 */
[C---:B-1----:R-:W-:Y:S01]  /*0a50*/  FFMA R4, R10.reuse, R4, R9 ;  /* 0x000000040a047223 */ /* 0x042fe20000000009 */
[----:B------:R-:W-:-:S03]  /*0a60*/  FFMA R19, R10, R19, R18 ;  /* 0x000000130a137223 */ /* 0x000fc60000000012 */
[C---:B--2---:R-:W-:Y:S01]  /*0a70*/  FFMA R4, R25.reuse, R5, R4 ;  /* 0x0000000519047223 */ /* 0x044fe20000000004 */
[----:B------:R-:W-:-:S03]  /*0a80*/  FFMA R8, R25, R8, R19 ;  /* 0x0000000819087223 */ /* 0x000fc60000000013 */
[----:B------:R-:W-:-:S04]  /*0a90*/  FMUL R5, R4, R4 ;  /* 0x0000000404057220 */ /* 0x000fc80000400000 */
[----:B------:R-:W-:-:S04]  /*0aa0*/  FFMA R0, R8, R8, R5 ;  /* 0x0000000808007223 */ /* 0x000fc80000000005 */
[----:B------:R-:W-:Y:S01]  /*0ab0*/  VIADD R4, R0, 0xf3000000 ;  /* 0xf300000000047836 */ /* 0x000fe20000000000 */
[----:B------:R0:W1:Y:S04]  /*0ac0*/  MUFU.RSQ R5, R0 ;  /* 0x0000000000057308 */ /* 0x0000680000001400 */
[----:B------:R-:W-:-:S13]  /*0ad0*/  ISETP.GT.U32.AND P0, PT, R4, 0x727fffff, PT ;  /* 0x727fffff0400780c */ /* 0x000fda0003f04070 */
[----:B01----:R-:W-:Y:S05]  /*0ae0*/  @!P0 BRA `(.L_x_3) ;  /* 0x00000000000c8947 */ /* 0x003fea0003800000 */
[----:B------:R-:W-:-:S07]  /*0af0*/  MOV R9, 0xb10 ;  /* 0x00000b1000097802 */ /* 0x000fce0000000f00 */
[----:B------:R-:W-:Y:S05]  /*0b00*/  CALL.REL.NOINC `($__internal_0_$__cuda_sm20_sqrt_rn_f32_slowpath) ;  /* 0x0000000000447944 */ /* 0x000fea0003c00000 */
[----:B------:R-:W-:Y:S05]  /*0b10*/  BRA `(.L_x_4) ;  /* 0x0000000000107947 */ /* 0x000fea0003800000 */
.L_x_3:
[----:B------:R-:W-:Y:S01]  /*0b20*/  FMUL.FTZ R7, R0, R5 ;  /* 0x0000000500077220 */ /* 0x000fe20000410000 */
[----:B------:R-:W-:-:S03]  /*0b30*/  FMUL.FTZ R5, R5, 0.5 ;  /* 0x3f00000005057820 */ /* 0x000fc60000410000 */
[----:B------:R-:W-:-:S04]  /*0b40*/  FFMA R0, -R7, R7, R0 ;  /* 0x0000000707007223 */ /* 0x000fc80000000100 */
[----:B------:R-:W-:-:S07]  /*0b50*/  FFMA R0, R0, R5, R7 ;  /* 0x0000000500007223 */ /* 0x000fce0000000007 */
.L_x_4:
[----:B------:R-:W-:Y:S05]  /*0b60*/  BSYNC.RECONVERGENT B0 ;  /* 0x0000000000007941 */ /* 0x000fea0003800200 */
.L_x_2:
[----:B------:R-:W0:Y:S01]  /*0b70*/  LDCU UR4, c[0x0][0x3a4] ;  /* 0x00007480ff0477ac */ /* 0x000e220008000800 */
[----:B------:R-:W-:Y:S01]  /*0b80*/  FMNMX.NAN R5, R0, 255, PT ;  /* 0x437f000000057809 */ /* 0x000fe20003820000 */
[----:B------:R-:W1:Y:S01]  /*0b90*/  LDCU.64 UR8, c[0x0][0x388] ;  /* 0x00007100ff0877ac */ /* 0x000e620008000a00 */
[----:B0-----:R-:W-:-:S06]  /*0ba0*/  UIADD3 UR4, UPT, UPT, UR4, -0x2, URZ ;  /* 0xfffffffe04047890 */ /* 0x001fcc000fffe0ff */
[----:B------:R-:W-:-:S05]  /*0bb0*/  IMAD R3, R3, UR4, RZ ;  /* 0x0000000403037c24 */ /* 0x000fca000f8e02ff */
[----:B------:R-:W-:-:S04]  /*0bc0*/  IADD3 R4, P0, PT, R2, R3, RZ ;  /* 0x0000000302047210 */ /* 0x000fc80007f1e0ff */
[----:B------:R-:W-:Y:S02]  /*0bd0*/  LEA.HI.X.SX32 R3, R3, RZ, 0x1, P0 ;  /* 0x000000ff03037211 */ /* 0x000fe400000f0eff */
[----:B-1----:R-:W-:-:S04]  /*0be0*/  LEA R2, P0, R4, UR8, 0x2 ;  /* 0x0000000804027c11 */ /* 0x002fc8000f8010ff */
[----:B------:R-:W-:-:S05]  /*0bf0*/  LEA.HI.X R3, R4, UR9, R3, 0x2, P0 ;  /* 0x0000000904037c11 */ /* 0x000fca00080f1403 */
[----:B------:R-:W-:Y:S01]  /*0c00*/  STG.E desc[UR6][R2.64+-0x4], R5 ;  /* 0xfffffc0502007986 */ /* 0x000fe2000c101906 */
[----:B------:R-:W-:Y:S05]  /*0c10*/  EXIT ;  /* 0x000000000000794d */ /* 0x000fea0003800000 */
        .weak           $__internal_0_$__cuda_sm20_sqrt_rn_f32_slowpath
        .type           $__internal_0_$__cuda_sm20_sqrt_rn_f32_slowpath,@function
        .size           $__internal_0_$__cuda_sm20_sqrt_rn_f32_slowpath,(.L_x_12 - $__internal_0_$__cuda_sm20_sqrt_rn_f32_slowpath)
$__internal_0_$__cuda_sm20_sqrt_rn_f32_slowpath:
[----:B------:R-:W-:-:S13]  /*0c20*/  LOP3.LUT P0, RZ, R0, 0x7fffffff, RZ, 0xc0, !PT ;  /* 0x7fffffff00ff7812 */ /* 0x000fda000780c0ff */
[----:B------:R-:W-:Y:S01]  /*0c30*/  @!P0 IMAD.MOV.U32 R4, RZ, RZ, R0 ;  /* 0x000000ffff048224 */ /* 0x000fe200078e0000 */
[----:B------:R-:W-:Y:S06]  /*0c40*/  @!P0 BRA `(.L_x_5) ;  /* 0x0000000000408947 */ /* 0x000fec0003800000 */
[----:B------:R-:W-:-:S13]  /*0c50*/  FSETP.GEU.FTZ.AND P0, PT, R0, RZ, PT ;  /* 0x000000ff0000720b */ /* 0x000fda0003f1e000 */
[----:B------:R-:W-:Y:S01]  /*0c60*/  @!P0 MOV R4, 0x7fffffff ;  /* 0x7fffffff00048802 */ /* 0x000fe20000000f00 */
[----:B------:R-:W-:Y:S06]  /*0c70*/  @!P0 BRA `(.L_x_5) ;  /* 0x0000000000348947 */ /* 0x000fec0003800000 */
[----:B------:R-:W-:-:S13]  /*0c80*/  FSETP.GTU.FTZ.AND P0, PT, |R0|, +INF , PT ;  /* 0x7f8000000000780b */ /* 0x000fda0003f1c200 */
[----:B------:R-:W-:Y:S01]  /*0c90*/  @P0 FADD.FTZ R4, R0, 1 ;  /* 0x3f80000000040421 */ /* 0x000fe20000010000 */
[----:B------:R-:W-:Y:S06]  /*0ca0*/  @P0 BRA `(.L_x_5) ;  /* 0x0000000000280947 */ /* 0x000fec0003800000 */
[----:B------:R-:W-:-:S13]  /*0cb0*/  FSETP.NEU.FTZ.AND P0, PT, |R0|, +INF , PT ;  /* 0x7f8000000000780b */ /* 0x000fda0003f1d200 */
[----:B------:R-:W-:-:S04]  /*0cc0*/  @P0 FFMA R5, R0, 1.84467440737095516160e+19, RZ ;  /* 0x5f80000000050823 */ /* 0x000fc800000000ff */
[----:B------:R-:W0:Y:S02]  /*0cd0*/  @P0 MUFU.RSQ R4, R5 ;  /* 0x0000000500040308 */ /* 0x000e240000001400 */
[----:B0-----:R-:W-:Y:S01]  /*0ce0*/  @P0 FMUL.FTZ R6, R5, R4 ;  /* 0x0000000405060220 */ /* 0x001fe20000410000 */
[----:B------:R-:W-:Y:S01]  /*0cf0*/  @P0 FMUL.FTZ R8, R4, 0.5 ;  /* 0x3f00000004080820 */ /* 0x000fe20000410000 */
[----:B------:R-:W-:Y:S02]  /*0d00*/  @!P0 IMAD.MOV.U32 R4, RZ, RZ, R0 ;  /* 0x000000ffff048224 */ /* 0x000fe400078e0000 */
[----:B------:R-:W-:-:S04]  /*0d10*/  @P0 FADD.FTZ R7, -R6, -RZ ;  /* 0x800000ff06070221 */ /* 0x000fc80000010100 */
[----:B------:R-:W-:-:S04]  /*0d20*/  @P0 FFMA R7, R6, R7, R5 ;  /* 0x0000000706070223 */ /* 0x000fc80000000005 */
[----:B------:R-:W-:-:S04]  /*0d30*/  @P0 FFMA R7, R7, R8, R6 ;  /* 0x0000000807070223 */ /* 0x000fc80000000006 */
[----:B------:R-:W-:-:S07]  /*0d40*/  @P0 FMUL.FTZ R4, R7, 2.3283064365386962891e-10 ;  /* 0x2f80000007040820 */ /* 0x000fce0000410000 */
.L_x_5:
[----:B------:R-:W-:Y:S01]  /*0d50*/  IMAD.MOV.U32 R0, RZ, RZ, R4 ;  /* 0x000000ffff007224 */ /* 0x000fe200078e0004 */
[----:B------:R-:W-:Y:S01]  /*0d60*/  MOV R4, R9 ;  /* 0x0000000900047202 */ /* 0x000fe20000000f00 */
[----:B------:R-:W-:-:S04]  /*0d70*/  IMAD.MOV.U32 R5, RZ, RZ, 0x0 ;  /* 0x00000000ff057424 */ /* 0x000fc800078e00ff */
[----:B------:R-:W-:Y:S05]  /*0d80*/  RET.REL.NODEC R4 `(_Z9kernelOptPfS_S_S_ii) ;  /* 0xfffffff0049c7950 */ /* 0x000fea0003c3ffff */
.L_x_6:
[----:B------:R-:W-:-:S00]  /*0d90*/  BRA `(.L_x_6) ;  /* 0xfffffffc00fc7947 */ /* 0x000fc0000383ffff */
[----:B------:R-:W-:-:S00]  /*0da0*/  NOP ;  /* 0x0000000000007918 */ /* 0x000fc00000000000 */
        /* <DEDUP_REMOVED lines=13> */
.L_x_12:


//--------------------- .text._Z11kernelNaivePfS_S_S_iii --------------------------
	.section	.text._Z11kernelNaivePfS_S_S_iii,"ax",@progbits
	.align	128
        .global         _Z11kernelNaivePfS_S_S_iii
        .type           _Z11kernelNaivePfS_S_S_iii,@function
        .size           _Z11kernelNaivePfS_S_S_iii,(.L_x_13 - _Z11kernelNaivePfS_S_S_iii)
        .other          _Z11kernelNaivePfS_S_S_iii,@"STO_CUDA_ENTRY STV_DEFAULT"
_Z11kernelNaivePfS_S_S_iii:
.text._Z11kernelNaivePfS_S_S_iii:
[----:B------:R-:W-:Y:S01]  /*0000*/  LDC R1, c[0x0][0x37c] ;  /* 0x0000df00ff017b82 */ /* 0x000fe20000000800 */
[----:B------:R-:W0:Y:S07]  /*0010*/  S2R R0, SR_TID.X ;  /* 0x0000000000007919 */ /* 0x000e2e0000002100 */
[----:B------:R-:W1:Y:S01]  /*0020*/  LDC R11, c[0x0][0x3a8] ;  /* 0x0000ea00ff0b7b82 */ /* 0x000e620000000800 */
[----:B------:R-:W0:Y:S01]  /*0030*/  LDCU UR4, c[0x0][0x360] ;  /* 0x00006c00ff0477ac */ /* 0x000e220008000800 */
[----:B------:R-:W0:Y:S01]  /*0040*/  S2R R3, SR_CTAID.X ;  /* 0x0000000000037919 */ /* 0x000e220000002500 */
[----:B------:R-:W1:Y:S01]  /*0050*/  LDCU UR5, c[0x0][0x3a4] ;  /* 0x00007480ff0577ac */ /* 0x000e620008000800 */
[----:B0-----:R-:W-:-:S02]  /*0060*/  IMAD R0, R3, UR4, R0 ;  /* 0x0000000403007c24 */ /* 0x001fc4000f8e0200 */
[----:B-1----:R-:W-:-:S05]  /*0070*/  IMAD R3, R11, UR5, RZ ;  /* 0x000000050b037c24 */ /* 0x002fca000f8e02ff */
[----:B------:R-:W-:-:S13]  /*0080*/  ISETP.GE.AND P0, PT, R0, R3, PT ;  /* 0x000000030000720c */ /* 0x000fda0003f06270 */
[----:B------:R-:W-:Y:S05]  /*0090*/  @P0 EXIT ;  /* 0x000000000000094d */ /* 0x000fea0003800000 */
[----:B------:R-:W-:Y:S01]  /*00a0*/  IABS R5, R11 ;  /* 0x0000000b00057213 */ /* 0x000fe20000000000 */
[----:B------:R-:W-:-:S03]  /*00b0*/  UIADD3 UR4, UPT, UPT, UR5, -0x1, URZ ;  /* 0xffffffff05047890 */ /* 0x000fc6000fffe0ff */
[----:B------:R-:W0:Y:S08]  /*00c0*/  I2F.RP R4, R5 ;  /* 0x0000000500047306 */ /* 0x000e300000209400 */
[----:B0-----:R-:W0:Y:S02]  /*00d0*/  MUFU.RCP R4, R4 ;  /* 0x0000000400047308 */ /* 0x001e240000001000 */
[----:B0-----:R-:W-:-:S06]  /*00e0*/  IADD3 R2, PT, PT, R4, 0xffffffe, RZ ;  /* 0x0ffffffe04027810 */ /* 0x001fcc0007ffe0ff */
[----:B------:R0:W1:Y:S02]  /*00f0*/  F2I.FTZ.U32.TRUNC.NTZ R3, R2 ;  /* 0x0000000200037305 */ /* 0x000064000021f000 */
[----:B0-----:R-:W-:Y:S01]  /*0100*/  HFMA2 R2, -RZ, RZ, 0, 0 ;  /* 0x00000000ff027431 */ /* 0x001fe200000001ff */
[----:B-1----:R-:W-:-:S05]  /*0110*/  IADD3 R6, PT, PT, RZ, -R3, RZ ;  /* 0x80000003ff067210 */ /* 0x002fca0007ffe0ff */
[----:B------:R-:W-:Y:S01]  /*0120*/  IMAD R7, R6, R5, RZ ;  /* 0x0000000506077224 */ /* 0x000fe200078e02ff */
[----:B------:R-:W-:-:S03]  /*0130*/  IABS R6, R0 ;  /* 0x0000000000067213 */ /* 0x000fc60000000000 */
[----:B------:R-:W-:Y:S01]  /*0140*/  IMAD.HI.U32 R3, R3, R7, R2 ;  /* 0x0000000703037227 */ /* 0x000fe200078e0002 */
[----:B------:R-:W-:-:S04]  /*0150*/  LOP3.LUT R2, R0, R11, RZ, 0x3c, !PT ;  /* 0x0000000b00027212 */ /* 0x000fc800078e3cff */
[----:B------:R-:W-:Y:S01]  /*0160*/  ISETP.GE.AND P1, PT, R2, RZ, PT ;  /* 0x000000ff0200720c */ /* 0x000fe20003f26270 */
[----:B------:R-:W-:-:S05]  /*0170*/  IMAD.HI.U32 R3, R3, R6, RZ ;  /* 0x0000000603037227 */ /* 0x000fca00078e00ff */
[----:B------:R-:W-:-:S05]  /*0180*/  IADD3 R4, PT, PT, -R3, RZ, RZ ;  /* 0x000000ff03047210 */ /* 0x000fca0007ffe1ff */
[----:B------:R-:W-:-:S05]  /*0190*/  IMAD R4, R5, R4, R6 ;  /* 0x0000000405047224 */ /* 0x000fca00078e0206 */
[----:B------:R-:W-:-:S13]  /*01a0*/  ISETP.GT.U32.AND P2, PT, R5, R4, PT ;  /* 0x000000040500720c */ /* 0x000fda0003f44070 */
[-C--:B------:R-:W-:Y:S02]  /*01b0*/  @!P2 IADD3 R4, PT, PT, R4, -R5.reuse, RZ ;  /* 0x800000050404a210 */ /* 0x080fe40007ffe0ff */
[----:B------:R-:W-:Y:S02]  /*01c0*/  @!P2 IADD3 R3, PT, PT, R3, 0x1, RZ ;  /* 0x000000010303a810 */ /* 0x000fe40007ffe0ff */
[----:B------:R-:W-:Y:S02]  /*01d0*/  ISETP.GE.U32.AND P0, PT, R4, R5, PT ;  /* 0x000000050400720c */ /* 0x000fe40003f06070 */
[----:B------:R-:W-:-:S11]  /*01e0*/  ISETP.NE.AND P2, PT, R11, RZ, PT ;  /* 0x000000ff0b00720c */ /* 0x000fd60003f45270 */
[----:B------:R-:W-:-:S04]  /*01f0*/  @P0 IADD3 R3, PT, PT, R3, 0x1, RZ ;  /* 0x0000000103030810 */ /* 0x000fc80007ffe0ff */
[----:B------:R-:W-:Y:S02]  /*0200*/  MOV R13, R3 ;  /* 0x00000003000d7202 */ /* 0x000fe40000000f00 */
[----:B------:R-:W-:Y:S02]  /*0210*/  IADD3 R3, PT, PT, R11, -0x1, RZ ;  /* 0xffffffff0b037810 */ /* 0x000fe40007ffe0ff */
[----:B------:R-:W-:Y:S02]  /*0220*/  @!P1 IADD3 R13, PT, PT, -R13, RZ, RZ ;  /* 0x000000ff0d0d9210 */ /* 0x000fe40007ffe1ff */
[----:B------:R-:W-:-:S04]  /*0230*/  @!P2 LOP3.LUT R13, RZ, R11, RZ, 0x33, !PT ;  /* 0x0000000bff0da212 */ /* 0x000fc800078e33ff */
[----:B------:R-:W-:-:S05]  /*0240*/  IADD3 R2, PT, PT, -R13, RZ, RZ ;  /* 0x000000ff0d027210 */ /* 0x000fca0007ffe1ff */
[----:B------:R-:W-:-:S05]  /*0250*/  IMAD R2, R11, R2, R0 ;  /* 0x000000020b027224 */ /* 0x000fca00078e0200 */
[----:B------:R-:W-:Y:S02]  /*0260*/  ISETP.GE.AND P0, PT, R2, R3, PT ;  /* 0x000000030200720c */ /* 0x000fe40003f06270 */
[C---:B------:R-:W-:Y:S02]  /*0270*/  VIMNMX R0, PT, PT, R13.reuse, R2, PT ;  /* 0x000000020d007248 */ /* 0x040fe40003fe0100 */
[----:B------:R-:W-:-:S04]  /*0280*/  ISETP.GE.OR P0, PT, R13, UR4, P0 ;  /* 0x000000040d007c0c */ /* 0x000fc80008706670 */
[----:B------:R-:W-:-:S13]  /*0290*/  ISETP.LT.OR P0, PT, R0, 0x1, P0 ;  /* 0x000000010000780c */ /* 0x000fda0000701670 */
[----:B------:R-:W-:Y:S05]  /*02a0*/  @P0 EXIT ;  /* 0x000000000000094d */ /* 0x000fea0003800000 */
[----:B------:R-:W0:Y:S01]  /*02b0*/  LDC.64 R28, c[0x0][0x380] ;  /* 0x0000e000ff1c7b82 */ /* 0x000e220000000a00 */
[----:B------:R-:W-:Y:S01]  /*02c0*/  IADD3 R13, PT, PT, R13, -0x1, RZ ;  /* 0xffffffff0d0d7810 */ /* 0x000fe20007ffe0ff */
[----:B------:R-:W1:Y:S04]  /*02d0*/  LDCU.64 UR6, c[0x0][0x358] ;  /* 0x00006b00ff0677ac */ /* 0x000e680008000a00 */
[----:B------:R-:W-:Y:S02]  /*02e0*/  IMAD R0, R13, R11, R2 ;  /* 0x0000000b0d007224 */ /* 0x000fe400078e0202 */
[----:B------:R-:W2:Y:S03]  /*02f0*/  LDC.64 R4, c[0x0][0x390] ;  /* 0x0000e400ff047b82 */ /* 0x000ea60000000a00 */
[----:B------:R-:W-:-:S05]  /*0300*/  IADD3 R3, PT, PT, R0, -0x1, RZ ;  /* 0xffffffff00037810 */ /* 0x000fca0007ffe0ff */
[----:B------:R-:W3:Y:S01]  /*0310*/  LDC.64 R6, c[0x0][0x398] ;  /* 0x0000e600ff067b82 */ /* 0x000ee20000000a00 */
[----:B0-----:R-:W-:-:S05]  /*0320*/  IMAD.WIDE R28, R3, 0x4, R28 ;  /* 0x00000004031c7825 */ /* 0x001fca00078e021c */
[----:B-1----:R-:W4:Y:S04]  /*0330*/  LDG.E R0, desc[UR6][R28.64] ;  /* 0x000000061c007981 */ /* 0x002f28000c1e1900 */
[----:B--2---:R-:W4:Y:S04]  /*0340*/  LDG.E R19, desc[UR6][R4.64] ;  /* 0x0000000604137981 */ /* 0x004f28000c1e1900 */
[----:B------:R-:W2:Y:S04]  /*0350*/  LDG.E R20, desc[UR6][R4.64+0x4] ;  /* 0x0000040604147981 */ /* 0x000ea8000c1e1900 */
[----:B---3--:R-:W3:Y:S04]  /*0360*/  LDG.E R3, desc[UR6][R6.64] ;  /* 0x0000000606037981 */ /* 0x008ee8000c1e1900 */
[----:B------:R-:W2:Y:S04]  /*0370*/  LDG.E R17, desc[UR6][R28.64+0x4] ;  /* 0x000004061c117981 */ /* 0x000ea8000c1e1900 */
[----:B------:R-:W5:Y:S01]  /*0380*/  LDG.E R18, desc[UR6][R6.64+0x4] ;  /* 0x0000040606127981 */ /* 0x000f62000c1e1900 */
[----:B------:R-:W-:-:S03]  /*0390*/  IMAD.WIDE R8, R11, 0x4, R28 ;  /* 0x000000040b087825 */ /* 0x000fc600078e021c */
[----:B------:R-:W5:Y:S04]  /*03a0*/  LDG.E R12, desc[UR6][R28.64+0x8] ;  /* 0x000008061c0c7981 */ /* 0x000f68000c1e1900 */
[----:B------:R-:W5:Y:S01]  /*03b0*/  LDG.E R23, desc[UR6][R6.64+0x8] ;  /* 0x0000080606177981 */ /* 0x000f62000c1e1900 */
[----:B------:R-:W-:-:S03]  /*03c0*/  IMAD.WIDE R10, R11, 0x4, R8 ;  /* 0x000000040b0a7825 */ /* 0x000fc600078e0208 */
[----:B------:R-:W5:Y:S04]  /*03d0*/  LDG.E R21, desc[UR6][R4.64+0x8] ;  /* 0x0000080604157981 */ /* 0x000f68000c1e1900 */
[----:B------:R-:W5:Y:S04]  /*03e0*/  LDG.E R16, desc[UR6][R8.64] ;  /* 0x0000000608107981 */ /* 0x000f68000c1e1900 */
[----:B------:R-:W5:Y:S04]  /*03f0*/  LDG.E R29, desc[UR6][R6.64+0xc] ;  /* 0x00000c06061d7981 */ /* 0x000f68000c1e1900 */
[----:B------:R-:W5:Y:S04]  /*0400*/  LDG.E R15, desc[UR6][R8.64+0x4] ;  /* 0x00000406080f7981 */ /* 0x000f68000c1e1900 */
[----:B------:R4:W5:Y:S04]  /*0410*/  LDG.E R14, desc[UR6][R8.64+0x8] ;  /* 0x00000806080e7981 */ /* 0x000968000c1e1900 */
[----:B------:R-:W5:Y:S04]  /*0420*/  LDG.E R27, desc[UR6][R4.64+0xc] ;  /* 0x00000c06041b7981 */ /* 0x000f68000c1e1900 */
[----:B------:R-:W5:Y:S04]  /*0430*/  LDG.E R26, desc[UR6][R4.64+0x10] ;  /* 0x00001006041a7981 */ /* 0x000f68000c1e1900 */
[----:B------:R-:W5:Y:S04]  /*0440*/  LDG.E R9, desc[UR6][R6.64+0x14] ;  /* 0x0000140606097981 */ /* 0x000f68000c1e1900 */
[----:B------:R-:W5:Y:S04]  /*0450*/  LDG.E R25, desc[UR6][R4.64+0x14] ;  /* 0x0000140604197981 */ /* 0x000f68000c1e1900 */
[----:B------:R-:W5:Y:S04]  /*0460*/  LDG.E R24, desc[UR6][R4.64+0x18] ;  /* 0x0000180604187981 */ /* 0x000f68000c1e1900 */
[----:B------:R-:W5:Y:S04]  /*0470*/  LDG.E R22, desc[UR6][R4.64+0x1c] ;  /* 0x00001c0604167981 */ /* 0x000f68000c1e1900 */
[----:B------:R-:W5:Y:S04]  /*0480*/  LDG.E R28, desc[UR6][R4.64+0x20] ;  /* 0x00002006041c7981 */ /* 0x000f68000c1e1900 */
[----:B------:R-:W5:Y:S04]  /*0490*/  LDG.E R5, desc[UR6][R10.64] ;  /* 0x000000060a057981 */ /* 0x000f68000c1e1900 */
[----:B------:R-:W5:Y:S01]  /*04a0*/  LDG.E R4, desc[UR6][R10.64+0x4] ;  /* 0x000004060a047981 */ /* 0x000f62000c1e1900 */
[C---:B----4-:R-:W-:Y:S01]  /*04b0*/  FFMA R8, R0.reuse, R19, RZ ;  /* 0x0000001300087223 */ /* 0x050fe200000000ff */
[----:B---3--:R-:W-:-:S02]  /*04c0*/  FFMA R3, R0, R3, RZ ;  /* 0x0000000300037223 */ /* 0x008fc400000000ff */
[----:B------:R-:W3:Y:S01]  /*04d0*/  LDG.E R0, desc[UR6][R6.64+0x10] ;  /* 0x0000100606007981 */ /* 0x000ee2000c1e1900 */
[----:B--2---:R-:W-:-:S03]  /*04e0*/  FFMA R20, R17, R20, R8 ;  /* 0x0000001411147223 */ /* 0x004fc60000000008 */
[----:B------:R-:W2:Y:S01]  /*04f0*/  LDG.E R8, desc[UR6][R6.64+0x18] ;  /* 0x0000180606087981 */ /* 0x000ea2000c1e1900 */
[----:B-----5:R-:W-:-:S03]  /*0500*/  FFMA R19, R17, R18, R3 ;  /* 0x0000001211137223 */ /* 0x020fc60000000003 */
[----:B------:R-:W4:Y:S04]  /*0510*/  LDG.E R3, desc[UR6][R6.64+0x1c] ;  /* 0x00001c0606037981 */ /* 0x000f28000c1e1900 */
[----:B------:R2:W5:Y:S04]  /*0520*/  LDG.E R17, desc[UR6][R6.64+0x20] ;  /* 0x0000200606117981 */ /* 0x000568000c1e1900 */
[----:B------:R-:W5:Y:S01]  /*0530*/  LDG.E R18, desc[UR6][R10.64+0x8] ;  /* 0x000008060a127981 */ /* 0x000f62000c1e1900 */
[C---:B------:R-:W-:Y:S01]  /*0540*/  FFMA R19, R12.reuse, R23, R19 ;  /* 0x000000170c137223 */ /* 0x040fe20000000013 */
[----:B------:R-:W-:-:S03]  /*0550*/  FFMA R20, R12, R21, R20 ;  /* 0x000000150c147223 */ /* 0x000fc60000000014 */
[C---:B------:R-:W-:Y:S01]  /*0560*/  FFMA R12, R16.reuse, R29, R19 ;  /* 0x0000001d100c7223 */ /* 0x040fe20000000013 */
[----:B------:R-:W-:-:S04]  /*0570*/  FFMA R27, R16, R27, R20 ;  /* 0x0000001b101b7223 */ /* 0x000fc80000000014 */
[----:B------:R-:W-:-:S04]  /*0580*/  FFMA R26, R15, R26, R27 ;  /* 0x0000001a0f1a7223 */ /* 0x000fc8000000001b */
[----:B------:R-:W-:-:S04]  /*0590*/  FFMA R25, R14, R25, R26 ;  /* 0x000000190e197223 */ /* 0x000fc8000000001a */
[----:B------:R-:W-:-:S04]  /*05a0*/  FFMA R25, R5, R24, R25 ;  /* 0x0000001805197223 */ /* 0x000fc80000000019 */
[----:B------:R-:W-:Y:S01]  /*05b0*/  FFMA R25, R4, R22, R25 ;  /* 0x0000001604197223 */ /* 0x000fe20000000019 */
[----:B------:R-:W-:Y:S01]  /*05c0*/  BSSY.RECONVERGENT B0, `(.L_x_7) ;  /* 0x0000015000007945 */ /* 0x000fe20003800200 */
[----:B---3--:R-:W-:-:S04]  /*05d0*/  FFMA R19, R15, R0, R12 ;  /* 0x000000000f137223 */ /* 0x008fc8000000000c */
[----:B------:R-:W-:-:S04]  /*05e0*/  FFMA R0, R14, R9, R19 ;  /* 0x000000090e007223 */ /* 0x000fc80000000013 */
[----:B--2---:R-:W-:-:S04]  /*05f0*/  FFMA R7, R5, R8, R0 ;  /* 0x0000000805077223 */ /* 0x004fc80000000000 */
[----:B----4-:R-:W-:-:S04]  /*0600*/  FFMA R3, R4, R3, R7 ;  /* 0x0000000304037223 */ /* 0x010fc80000000007 */
[C---:B-----5:R-:W-:Y:S01]  /*0610*/  FFMA R3, R18.reuse, R17, R3 ;  /* 0x0000001112037223 */ /* 0x060fe20000000003 */
[----:B------:R-:W-:-:S03]  /*0620*/  FFMA R25, R18, R28, R25 ;  /* 0x0000001c12197223 */ /* 0x000fc60000000019 */
[----:B------:R-:W-:-:S04]  /*0630*/  FMUL R0, R3, R3 ;  /* 0x0000000303007220 */ /* 0x000fc80000400000 */
[----:B------:R-:W-:-:S05]  /*0640*/  FFMA R3, R25, R25, R0 ;  /* 0x0000001919037223 */ /* 0x000fca0000000000 */
[----:B------:R-:W-:Y:S01]  /*0650*/  IADD3 R0, PT, PT, R3, -0xd000000, RZ ;  /* 0xf300000003007810 */ /* 0x000fe20007ffe0ff */
[----:B------:R0:W1:Y:S03]  /*0660*/  MUFU.RSQ R4, R3 ;  /* 0x0000000300047308 */ /* 0x0000660000001400 */
[----:B------:R-:W-:-:S13]  /*0670*/  ISETP.GT.U32.AND P0, PT, R0, 0x727fffff, PT ;  /* 0x727fffff0000780c */ /* 0x000fda0003f04070 */
[----:B0-----:R-:W-:Y:S05]  /*0680*/  @!P0 BRA `(.L_x_8) ;  /* 0x0000000000108947 */ /* 0x001fea0003800000 */
[----:B------:R-:W-:-:S07]  /*0690*/  MOV R8, 0x6b0 ;  /* 0x000006b000087802 */ /* 0x000fce0000000f00 */
[----:B-1----:R-:W-:Y:S05]  /*06a0*/  CALL.REL.NOINC `($__internal_1_$__cuda_sm20_sqrt_rn_f32_slowpath) ;  /* 0x0000000000487944 */ /* 0x002fea0003c00000 */
[----:B------:R-:W-:Y:S01]  /*06b0*/  MOV R0, R3 ;  /* 0x0000000300007202 */ /* 0x000fe20000000f00 */
[----:B------:R-:W-:Y:S06]  /*06c0*/  BRA `(.L_x_9) ;  /* 0x0000000000107947 */ /* 0x000fec0003800000 */
.L_x_8:
[----:B-1----:R-:W-:Y:S01]  /*06d0*/  FMUL.FTZ R0, R3, R4 ;  /* 0x0000000403007220 */ /* 0x002fe20000410000 */
[----:B------:R-:W-:-:S03]  /*06e0*/  FMUL.FTZ R4, R4, 0.5 ;  /* 0x3f00000004047820 */ /* 0x000fc60000410000 */
[----:B------:R-:W-:-:S04]  /*06f0*/  FFMA R3, -R0, R0, R3 ;  /* 0x0000000000037223 */ /* 0x000fc80000000103 */
[----:B------:R-:W-:-:S07]  /*0700*/  FFMA R0, R3, R4, R0 ;  /* 0x0000000403007223 */ /* 0x000fce0000000000 */
.L_x_9:
[----:B------:R-:W-:Y:S05]  /*0710*/  BSYNC.RECONVERGENT B0 ;  /* 0x0000000000007941 */ /* 0x000fea0003800200 */
.L_x_7:
        /* <DEDUP_REMOVED lines=11> */
        .weak           $__internal_1_$__cuda_sm20_sqrt_rn_f32_slowpath
        .type           $__internal_1_$__cuda_sm20_sqrt_rn_f32_slowpath,@function
        .size           $__internal_1_$__cuda_sm20_sqrt_rn_f32_slowpath,(.L_x_13 - $__internal_1_$__cuda_sm20_sqrt_rn_f32_slowpath)
$__internal_1_$__cuda_sm20_sqrt_rn_f32_slowpath:
[----:B------:R-:W-:-:S13]  /*07d0*/  LOP3.LUT P0, RZ, R3, 0x7fffffff, RZ, 0xc0, !PT ;  /* 0x7fffffff03ff7812 */ /* 0x000fda000780c0ff */
[----:B------:R-:W-:Y:S05]  /*07e0*/  @!P0 BRA `(.L_x_10) ;  /* 0x0000000000448947 */ /* 0x000fea0003800000 */
[----:B------:R-:W-:Y:S02]  /*07f0*/  FSETP.GEU.FTZ.AND P0, PT, R3, RZ, PT ;  /* 0x000000ff0300720b */ /* 0x000fe40003f1e000 */
[----:B------:R-:W-:-:S11]  /*0800*/  MOV R0, R3 ;  /* 0x0000000300007202 */ /* 0x000fd60000000f00 */
        /* <DEDUP_REMOVED lines=10> */
[----:B------:R-:W-:Y:S02]  /*08b0*/  @!P0 MOV R3, R0 ;  /* 0x0000000000038202 */ /* 0x000fe40000000f00 */
[----:B------:R-:W-:-:S04]  /*08c0*/  @P0 FADD.FTZ R6, -R5, -RZ ;  /* 0x800000ff05060221 */ /* 0x000fc80000010100 */
[----:B------:R-:W-:-:S04]  /*08d0*/  @P0 FFMA R6, R5, R6, R4 ;  /* 0x0000000605060223 */ /* 0x000fc80000000004 */
[----:B------:R-:W-:-:S04]  /*08e0*/  @P0 FFMA R6, R6, R7, R5 ;  /* 0x0000000706060223 */ /* 0x000fc80000000005 */
[----:B------:R-:W-:-:S07]  /*08f0*/  @P0 FMUL.FTZ R3, R6, 2.3283064365386962891e-10 ;  /* 0x2f80000006030820 */ /* 0x000fce0000410000 */
.L_x_10:
[----:B------:R-:W-:Y:S01]  /*0900*/  HFMA2 R5, -RZ, RZ, 0, 0 ;  /* 0x00000000ff057431 */ /* 0x000fe200000001ff */
[----:B------:R-:W-:-:S04]  /*0910*/  MOV R4, R8 ;  /* 0x0000000800047202 */ /* 0x000fc80000000f00 */
[----:B------:R-:W-:Y:S05]  /*0920*/  RET.REL.NODEC R4 `(_Z11kernelNaivePfS_S_S_iii) ;  /* 0xfffffff404b47950 */ /* 0x000fea0003c3ffff */
.L_x_11:
        /* <DEDUP_REMOVED lines=13> */
.L_x_13:


//--------------------- .nv.shared._Z9kernelOptPfS_S_S_ii --------------------------
	.section	.nv.shared._Z9kernelOptPfS_S_S_ii,"aw",@nobits
	.sectionflags	@""
	.align	4
.nv.shared._Z9kernelOptPfS_S_S_ii:
	.zero		2392


//--------------------- .nv.shared.reserved.0     --------------------------
	.section	.nv.shared.reserved.0,"aw",@nobits
	.weak		__nv_reservedSMEM_offset_0_alias
	.size		__nv_reservedSMEM_offset_0_alias, 0, 64
	.other		__nv_reservedSMEM_offset_0_alias,@"STO_CUDA_RESERVED_SHARED STV_DEFAULT"
__nv_reservedSMEM_offset_0_alias:
	.zero		0
	.zero		64


//--------------------- .nv.constant0._Z9kernelOptPfS_S_S_ii --------------------------
	.section	.nv.constant0._Z9kernelOptPfS_S_S_ii,"a",@progbits
	.sectionflags	@""
	.align	4
.nv.constant0._Z9kernelOptPfS_S_S_ii:
	.zero		936


//--------------------- .nv.constant0._Z11kernelNaivePfS_S_S_iii --------------------------
	.section	.nv.constant0._Z11kernelNaivePfS_S_S_iii,"a",@progbits
	.sectionflags	@""
	.align	4
.nv.constant0._Z11kernelNaivePfS_S_S_iii:
	.zero		940


//--------------------- SYMBOLS --------------------------

	.type		.nv.reservedSmem.offset0,@object
	.size		.nv.reservedSmem.offset0,0x4
	.type		.nv.reservedSmem.cap,@object
	.size		.nv.reservedSmem.cap,0x4
